//
// Generated by NVIDIA NVVM Compiler
//
// Compiler Build ID: CL-36424714
// Cuda compilation tools, release 13.0, V13.0.88
// Based on NVVM 20.0.0
//

.version 9.0
.target sm_100
.address_size 64

	// .globl	_Z11sha1_kernelPyyjjjjjj

.visible .entry _Z11sha1_kernelPyyjjjjjj(
	.param .u64 .ptr .align 1 _Z11sha1_kernelPyyjjjjjj_param_0,
	.param .u64 _Z11sha1_kernelPyyjjjjjj_param_1,
	.param .u32 _Z11sha1_kernelPyyjjjjjj_param_2,
	.param .u32 _Z11sha1_kernelPyyjjjjjj_param_3,
	.param .u32 _Z11sha1_kernelPyyjjjjjj_param_4,
	.param .u32 _Z11sha1_kernelPyyjjjjjj_param_5,
	.param .u32 _Z11sha1_kernelPyyjjjjjj_param_6,
	.param .u32 _Z11sha1_kernelPyyjjjjjj_param_7
)
{
	.reg .pred 	%p<2>;
	.reg .b32 	%r<997>;
	.reg .b64 	%rd<31>;

	ld.param.u64 	%rd2, [_Z11sha1_kernelPyyjjjjjj_param_0];
	ld.param.u64 	%rd3, [_Z11sha1_kernelPyyjjjjjj_param_1];
	ld.param.u32 	%r1, [_Z11sha1_kernelPyyjjjjjj_param_2];
	ld.param.u32 	%r2, [_Z11sha1_kernelPyyjjjjjj_param_3];
	ld.param.u32 	%r3, [_Z11sha1_kernelPyyjjjjjj_param_4];
	ld.param.u32 	%r4, [_Z11sha1_kernelPyyjjjjjj_param_5];
	ld.param.u32 	%r5, [_Z11sha1_kernelPyyjjjjjj_param_6];
	ld.param.u32 	%r6, [_Z11sha1_kernelPyyjjjjjj_param_7];
	mov.u32 	%r7, %tid.x;
	cvt.u64.u32 	%rd4, %r7;
	mov.u32 	%r8, %ctaid.x;
	cvt.u64.u32 	%rd5, %r8;
	mul.wide.u32 	%rd6, %r8, 256;
	or.b64  	%rd7, %rd6, %rd4;
	mov.u32 	%r9, %ctaid.y;
	mul.wide.u32 	%rd8, %r9, 1048576;
	shl.b64 	%rd9, %rd3, 32;
	or.b64  	%rd10, %rd8, %rd9;
	or.b64  	%rd1, %rd10, %rd7;
	mul.wide.u32 	%rd11, %r7, 16777216;
	mul.wide.u32 	%rd12, %r7, 4096;
	shr.u64 	%rd13, %rd5, 4;
	mov.b64 	%rd14, 983040;
	cvt.u32.u64 	%r10, %rd14;
	cvt.u32.u64 	%r11, %rd12;
	and.b32  	%r12, %r11, %r10;
	cvt.u32.u64 	%r13, %rd7;
	mov.b64 	%rd15, 3840;
	cvt.u32.u64 	%r14, %rd15;
	and.b32  	%r15, %r13, %r14;
	or.b32  	%r16, %r12, %r15;
	mov.b64 	%rd16, 251658240;
	cvt.u32.u64 	%r17, %rd16;
	cvt.u32.u64 	%r18, %rd11;
	and.b32  	%r19, %r18, %r17;
	or.b32  	%r20, %r16, %r19;
	mov.b64 	%rd17, 15;
	cvt.u32.u64 	%r21, %rd17;
	cvt.u32.u64 	%r22, %rd13;
	and.b32  	%r23, %r22, %r21;
	or.b32  	%r24, %r20, %r23;
	or.b32  	%r25, %r24, 1077952576;
	shr.u64 	%rd18, %rd1, 16;
	shl.b64 	%rd19, %rd1, 8;
	shr.u64 	%rd20, %rd1, 4;
	shr.u64 	%rd21, %rd1, 28;
	cvt.u32.u64 	%r26, %rd18;
	and.b32  	%r27, %r26, %r14;
	cvt.u32.u64 	%r28, %rd20;
	and.b32  	%r29, %r28, %r10;
	or.b32  	%r30, %r29, %r27;
	cvt.u32.u64 	%r31, %rd19;
	and.b32  	%r32, %r31, %r17;
	or.b32  	%r33, %r30, %r32;
	cvt.u32.u64 	%r34, %rd21;
	and.b32  	%r35, %r34, %r21;
	or.b32  	%r36, %r33, %r35;
	or.b32  	%r37, %r36, 1077952576;
	shr.u64 	%rd22, %rd1, 32;
	shr.u64 	%rd23, %rd1, 8;
	shr.u64 	%rd24, %rd1, 20;
	shr.u64 	%rd25, %rd3, 12;
	cvt.u32.u64 	%r38, %rd22;
	and.b32  	%r39, %r38, %r14;
	cvt.u32.u64 	%r40, %rd24;
	and.b32  	%r41, %r40, %r10;
	or.b32  	%r42, %r41, %r39;
	cvt.u32.u64 	%r43, %rd23;
	and.b32  	%r44, %r43, %r17;
	or.b32  	%r45, %r42, %r44;
	cvt.u32.u64 	%r46, %rd25;
	and.b32  	%r47, %r46, %r21;
	or.b32  	%r48, %r45, %r47;
	or.b32  	%r49, %r48, 1077952576;
	shr.u64 	%rd26, %rd3, 16;
	shl.b64 	%rd27, %rd3, 8;
	shr.u64 	%rd28, %rd3, 4;
	shr.u64 	%rd29, %rd9, 60;
	cvt.u32.u64 	%r50, %rd26;
	and.b32  	%r51, %r50, %r14;
	cvt.u32.u64 	%r52, %rd28;
	and.b32  	%r53, %r52, %r10;
	or.b32  	%r54, %r53, %r51;
	cvt.u32.u64 	%r55, %rd27;
	and.b32  	%r56, %r55, %r17;
	or.b32  	%r57, %r54, %r56;
	cvt.u32.u64 	%r58, %rd29;
	or.b32  	%r59, %r57, %r58;
	or.b32  	%r60, %r59, 1077952576;
	and.b32  	%r61, %r2, %r3;
	not.b32 	%r62, %r2;
	and.b32  	%r63, %r4, %r62;
	or.b32  	%r64, %r61, %r63;
	shf.l.wrap.b32 	%r65, %r1, %r1, 5;
	add.s32 	%r66, %r5, %r64;
	add.s32 	%r67, %r66, %r65;
	add.s32 	%r68, %r67, %r25;
	add.s32 	%r69, %r68, 1518500249;
	shf.l.wrap.b32 	%r70, %r2, %r2, 30;
	and.b32  	%r71, %r1, %r70;
	not.b32 	%r72, %r1;
	and.b32  	%r73, %r3, %r72;
	or.b32  	%r74, %r71, %r73;
	shf.l.wrap.b32 	%r75, %r69, %r69, 5;
	add.s32 	%r76, %r4, %r74;
	add.s32 	%r77, %r76, %r75;
	add.s32 	%r78, %r77, %r37;
	add.s32 	%r79, %r78, 1518500249;
	shf.l.wrap.b32 	%r80, %r1, %r1, 30;
	and.b32  	%r81, %r69, %r80;
	not.b32 	%r82, %r69;
	and.b32  	%r83, %r70, %r82;
	or.b32  	%r84, %r81, %r83;
	shf.l.wrap.b32 	%r85, %r79, %r79, 5;
	add.s32 	%r86, %r3, %r84;
	add.s32 	%r87, %r86, %r85;
	add.s32 	%r88, %r87, %r49;
	add.s32 	%r89, %r88, 1518500249;
	shf.l.wrap.b32 	%r90, %r69, %r69, 30;
	and.b32  	%r91, %r79, %r90;
	not.b32 	%r92, %r79;
	and.b32  	%r93, %r80, %r92;
	or.b32  	%r94, %r91, %r93;
	shf.l.wrap.b32 	%r95, %r89, %r89, 5;
	add.s32 	%r96, %r70, %r94;
	add.s32 	%r97, %r96, %r95;
	add.s32 	%r98, %r97, %r60;
	add.s32 	%r99, %r98, 1518500249;
	shf.l.wrap.b32 	%r100, %r79, %r79, 30;
	and.b32  	%r101, %r89, %r100;
	not.b32 	%r102, %r89;
	and.b32  	%r103, %r90, %r102;
	or.b32  	%r104, %r101, %r103;
	shf.l.wrap.b32 	%r105, %r99, %r99, 5;
	add.s32 	%r106, %r80, %r104;
	add.s32 	%r107, %r106, %r105;
	add.s32 	%r108, %r107, 1694661017;
	shf.l.wrap.b32 	%r109, %r89, %r89, 30;
	and.b32  	%r110, %r99, %r109;
	not.b32 	%r111, %r99;
	and.b32  	%r112, %r100, %r111;
	or.b32  	%r113, %r110, %r112;
	shf.l.wrap.b32 	%r114, %r108, %r108, 5;
	add.s32 	%r115, %r90, %r113;
	add.s32 	%r116, %r115, %r114;
	add.s32 	%r117, %r116, 1518500249;
	shf.l.wrap.b32 	%r118, %r99, %r99, 30;
	and.b32  	%r119, %r108, %r118;
	sub.s32 	%r120, -1694661018, %r107;
	and.b32  	%r121, %r109, %r120;
	or.b32  	%r122, %r119, %r121;
	shf.l.wrap.b32 	%r123, %r117, %r117, 5;
	add.s32 	%r124, %r100, %r122;
	add.s32 	%r125, %r124, %r123;
	add.s32 	%r126, %r125, 1518500249;
	shf.l.wrap.b32 	%r127, %r108, %r108, 30;
	and.b32  	%r128, %r117, %r127;
	not.b32 	%r129, %r117;
	and.b32  	%r130, %r118, %r129;
	or.b32  	%r131, %r128, %r130;
	shf.l.wrap.b32 	%r132, %r126, %r126, 5;
	add.s32 	%r133, %r109, %r131;
	add.s32 	%r134, %r133, %r132;
	add.s32 	%r135, %r134, 1518500249;
	shf.l.wrap.b32 	%r136, %r117, %r117, 30;
	and.b32  	%r137, %r126, %r136;
	not.b32 	%r138, %r126;
	and.b32  	%r139, %r127, %r138;
	or.b32  	%r140, %r137, %r139;
	shf.l.wrap.b32 	%r141, %r135, %r135, 5;
	add.s32 	%r142, %r118, %r140;
	add.s32 	%r143, %r142, %r141;
	add.s32 	%r144, %r143, 1518500249;
	shf.l.wrap.b32 	%r145, %r126, %r126, 30;
	and.b32  	%r146, %r135, %r145;
	not.b32 	%r147, %r135;
	and.b32  	%r148, %r136, %r147;
	or.b32  	%r149, %r146, %r148;
	shf.l.wrap.b32 	%r150, %r144, %r144, 5;
	add.s32 	%r151, %r127, %r149;
	add.s32 	%r152, %r151, %r150;
	add.s32 	%r153, %r152, 1518500249;
	shf.l.wrap.b32 	%r154, %r135, %r135, 30;
	and.b32  	%r155, %r144, %r154;
	not.b32 	%r156, %r144;
	and.b32  	%r157, %r145, %r156;
	or.b32  	%r158, %r155, %r157;
	shf.l.wrap.b32 	%r159, %r153, %r153, 5;
	add.s32 	%r160, %r136, %r158;
	add.s32 	%r161, %r160, %r159;
	add.s32 	%r162, %r161, 1518500249;
	shf.l.wrap.b32 	%r163, %r144, %r144, 30;
	and.b32  	%r164, %r153, %r163;
	not.b32 	%r165, %r153;
	and.b32  	%r166, %r154, %r165;
	or.b32  	%r167, %r164, %r166;
	shf.l.wrap.b32 	%r168, %r162, %r162, 5;
	add.s32 	%r169, %r145, %r167;
	add.s32 	%r170, %r169, %r168;
	add.s32 	%r171, %r170, 1518500249;
	shf.l.wrap.b32 	%r172, %r153, %r153, 30;
	and.b32  	%r173, %r162, %r172;
	not.b32 	%r174, %r162;
	and.b32  	%r175, %r163, %r174;
	or.b32  	%r176, %r173, %r175;
	shf.l.wrap.b32 	%r177, %r171, %r171, 5;
	add.s32 	%r178, %r154, %r176;
	add.s32 	%r179, %r178, %r177;
	add.s32 	%r180, %r179, 1518500249;
	shf.l.wrap.b32 	%r181, %r162, %r162, 30;
	and.b32  	%r182, %r171, %r181;
	not.b32 	%r183, %r171;
	and.b32  	%r184, %r172, %r183;
	or.b32  	%r185, %r182, %r184;
	shf.l.wrap.b32 	%r186, %r180, %r180, 5;
	add.s32 	%r187, %r163, %r185;
	add.s32 	%r188, %r187, %r186;
	add.s32 	%r189, %r188, 1518500249;
	shf.l.wrap.b32 	%r190, %r171, %r171, 30;
	and.b32  	%r191, %r180, %r190;
	not.b32 	%r192, %r180;
	and.b32  	%r193, %r181, %r192;
	or.b32  	%r194, %r191, %r193;
	shf.l.wrap.b32 	%r195, %r189, %r189, 5;
	add.s32 	%r196, %r172, %r194;
	add.s32 	%r197, %r196, %r195;
	add.s32 	%r198, %r197, 1518500249;
	shf.l.wrap.b32 	%r199, %r180, %r180, 30;
	and.b32  	%r200, %r189, %r199;
	not.b32 	%r201, %r189;
	and.b32  	%r202, %r190, %r201;
	or.b32  	%r203, %r200, %r202;
	shf.l.wrap.b32 	%r204, %r198, %r198, 5;
	add.s32 	%r205, %r181, %r203;
	add.s32 	%r206, %r205, %r204;
	add.s32 	%r207, %r206, %r6;
	add.s32 	%r208, %r207, 1518500249;
	shf.l.wrap.b32 	%r209, %r189, %r189, 30;
	xor.b32  	%r210, %r49, %r25;
	shf.l.wrap.b32 	%r211, %r210, %r210, 1;
	and.b32  	%r212, %r198, %r209;
	not.b32 	%r213, %r198;
	and.b32  	%r214, %r199, %r213;
	or.b32  	%r215, %r212, %r214;
	shf.l.wrap.b32 	%r216, %r208, %r208, 5;
	add.s32 	%r217, %r190, %r215;
	add.s32 	%r218, %r217, %r216;
	add.s32 	%r219, %r218, %r211;
	add.s32 	%r220, %r219, 1518500249;
	shf.l.wrap.b32 	%r221, %r198, %r198, 30;
	xor.b32  	%r222, %r60, %r37;
	shf.l.wrap.b32 	%r223, %r222, %r222, 1;
	and.b32  	%r224, %r208, %r221;
	not.b32 	%r225, %r208;
	and.b32  	%r226, %r209, %r225;
	or.b32  	%r227, %r224, %r226;
	shf.l.wrap.b32 	%r228, %r220, %r220, 5;
	add.s32 	%r229, %r199, %r227;
	add.s32 	%r230, %r229, %r228;
	add.s32 	%r231, %r230, %r223;
	add.s32 	%r232, %r231, 1518500249;
	shf.l.wrap.b32 	%r233, %r208, %r208, 30;
	xor.b32  	%r234, %r6, %r49;
	xor.b32  	%r235, %r234, 176160768;
	shf.l.wrap.b32 	%r236, %r234, %r235, 1;
	and.b32  	%r237, %r220, %r233;
	not.b32 	%r238, %r220;
	and.b32  	%r239, %r221, %r238;
	or.b32  	%r240, %r237, %r239;
	shf.l.wrap.b32 	%r241, %r232, %r232, 5;
	add.s32 	%r242, %r209, %r240;
	add.s32 	%r243, %r242, %r241;
	add.s32 	%r244, %r243, %r236;
	add.s32 	%r245, %r244, 1518500249;
	shf.l.wrap.b32 	%r246, %r220, %r220, 30;
	xor.b32  	%r247, %r211, %r60;
	shf.l.wrap.b32 	%r248, %r59, %r247, 1;
	and.b32  	%r249, %r232, %r246;
	not.b32 	%r250, %r232;
	and.b32  	%r251, %r233, %r250;
	or.b32  	%r252, %r249, %r251;
	shf.l.wrap.b32 	%r253, %r245, %r245, 5;
	add.s32 	%r254, %r221, %r252;
	add.s32 	%r255, %r254, %r253;
	add.s32 	%r256, %r255, %r248;
	add.s32 	%r257, %r256, 1518500249;
	shf.l.wrap.b32 	%r258, %r232, %r232, 30;
	xor.b32  	%r259, %r223, 176160768;
	mov.b32 	%r260, 8388608;
	shf.l.wrap.b32 	%r261, %r260, %r259, 1;
	xor.b32  	%r262, %r258, %r246;
	xor.b32  	%r263, %r262, %r245;
	shf.l.wrap.b32 	%r264, %r257, %r257, 5;
	add.s32 	%r265, %r233, %r263;
	add.s32 	%r266, %r265, %r264;
	add.s32 	%r267, %r266, %r261;
	add.s32 	%r268, %r267, 1859775393;
	shf.l.wrap.b32 	%r269, %r245, %r245, 30;
	shf.l.wrap.b32 	%r270, %r234, %r235, 2;
	xor.b32  	%r271, %r269, %r258;
	xor.b32  	%r272, %r271, %r257;
	shf.l.wrap.b32 	%r273, %r268, %r268, 5;
	add.s32 	%r274, %r246, %r272;
	add.s32 	%r275, %r274, %r273;
	add.s32 	%r276, %r275, %r270;
	add.s32 	%r277, %r276, 1859775393;
	shf.l.wrap.b32 	%r278, %r257, %r257, 30;
	shf.l.wrap.b32 	%r279, %r247, %r247, 2;
	xor.b32  	%r280, %r278, %r269;
	xor.b32  	%r281, %r280, %r268;
	shf.l.wrap.b32 	%r282, %r277, %r277, 5;
	add.s32 	%r283, %r258, %r281;
	add.s32 	%r284, %r283, %r282;
	add.s32 	%r285, %r284, %r279;
	add.s32 	%r286, %r285, 1859775393;
	shf.l.wrap.b32 	%r287, %r268, %r268, 30;
	xor.b32  	%r288, %r6, %r261;
	shf.l.wrap.b32 	%r289, %r288, %r288, 1;
	xor.b32  	%r290, %r287, %r278;
	xor.b32  	%r291, %r290, %r277;
	shf.l.wrap.b32 	%r292, %r286, %r286, 5;
	add.s32 	%r293, %r269, %r291;
	add.s32 	%r294, %r293, %r292;
	add.s32 	%r295, %r294, %r289;
	add.s32 	%r296, %r295, 1859775393;
	shf.l.wrap.b32 	%r297, %r277, %r277, 30;
	xor.b32  	%r298, %r211, %r270;
	shf.l.wrap.b32 	%r299, %r270, %r298, 1;
	xor.b32  	%r300, %r297, %r287;
	xor.b32  	%r301, %r300, %r286;
	shf.l.wrap.b32 	%r302, %r296, %r296, 5;
	add.s32 	%r303, %r278, %r301;
	add.s32 	%r304, %r303, %r302;
	add.s32 	%r305, %r304, %r299;
	add.s32 	%r306, %r305, 1859775393;
	shf.l.wrap.b32 	%r307, %r286, %r286, 30;
	xor.b32  	%r308, %r223, %r279;
	shf.l.wrap.b32 	%r309, %r279, %r308, 1;
	xor.b32  	%r310, %r307, %r297;
	xor.b32  	%r311, %r310, %r296;
	shf.l.wrap.b32 	%r312, %r306, %r306, 5;
	add.s32 	%r313, %r287, %r311;
	add.s32 	%r314, %r313, %r312;
	add.s32 	%r315, %r314, %r309;
	add.s32 	%r316, %r315, 1859775393;
	shf.l.wrap.b32 	%r317, %r296, %r296, 30;
	xor.b32  	%r318, %r236, %r289;
	shf.l.wrap.b32 	%r319, %r318, %r318, 1;
	xor.b32  	%r320, %r317, %r307;
	xor.b32  	%r321, %r320, %r306;
	shf.l.wrap.b32 	%r322, %r316, %r316, 5;
	add.s32 	%r323, %r297, %r321;
	add.s32 	%r324, %r323, %r322;
	add.s32 	%r325, %r324, %r319;
	add.s32 	%r326, %r325, 1859775393;
	shf.l.wrap.b32 	%r327, %r306, %r306, 30;
	xor.b32  	%r328, %r248, %r299;
	shf.l.wrap.b32 	%r329, %r328, %r328, 1;
	xor.b32  	%r330, %r327, %r317;
	xor.b32  	%r331, %r330, %r316;
	shf.l.wrap.b32 	%r332, %r326, %r326, 5;
	add.s32 	%r333, %r307, %r331;
	add.s32 	%r334, %r333, %r332;
	add.s32 	%r335, %r334, %r329;
	add.s32 	%r336, %r335, 1859775393;
	shf.l.wrap.b32 	%r337, %r316, %r316, 30;
	xor.b32  	%r338, %r261, %r309;
	shf.l.wrap.b32 	%r339, %r338, %r338, 1;
	xor.b32  	%r340, %r337, %r327;
	xor.b32  	%r341, %r340, %r326;
	shf.l.wrap.b32 	%r342, %r336, %r336, 5;
	add.s32 	%r343, %r317, %r341;
	add.s32 	%r344, %r343, %r342;
	add.s32 	%r345, %r344, %r339;
	add.s32 	%r346, %r345, 1859775393;
	shf.l.wrap.b32 	%r347, %r326, %r326, 30;
	xor.b32  	%r348, %r270, %r319;
	xor.b32  	%r349, %r348, %r6;
	shf.l.wrap.b32 	%r350, %r349, %r349, 1;
	xor.b32  	%r351, %r347, %r337;
	xor.b32  	%r352, %r351, %r336;
	shf.l.wrap.b32 	%r353, %r346, %r346, 5;
	add.s32 	%r354, %r327, %r352;
	add.s32 	%r355, %r354, %r353;
	add.s32 	%r356, %r355, %r350;
	add.s32 	%r357, %r356, 1859775393;
	shf.l.wrap.b32 	%r358, %r336, %r336, 30;
	xor.b32  	%r359, %r279, %r329;
	xor.b32  	%r360, %r359, %r211;
	shf.l.wrap.b32 	%r361, %r359, %r360, 1;
	xor.b32  	%r362, %r358, %r347;
	xor.b32  	%r363, %r362, %r346;
	shf.l.wrap.b32 	%r364, %r357, %r357, 5;
	add.s32 	%r365, %r337, %r363;
	add.s32 	%r366, %r365, %r364;
	add.s32 	%r367, %r366, %r361;
	add.s32 	%r368, %r367, 1859775393;
	shf.l.wrap.b32 	%r369, %r346, %r346, 30;
	xor.b32  	%r370, %r289, %r339;
	xor.b32  	%r371, %r370, %r223;
	xor.b32  	%r372, %r371, %r6;
	shf.l.wrap.b32 	%r373, %r372, %r372, 1;
	xor.b32  	%r374, %r369, %r358;
	xor.b32  	%r375, %r374, %r357;
	shf.l.wrap.b32 	%r376, %r368, %r368, 5;
	add.s32 	%r377, %r347, %r375;
	add.s32 	%r378, %r377, %r376;
	add.s32 	%r379, %r378, %r373;
	add.s32 	%r380, %r379, 1859775393;
	shf.l.wrap.b32 	%r381, %r357, %r357, 30;
	xor.b32  	%r382, %r299, %r350;
	xor.b32  	%r383, %r382, %r236;
	xor.b32  	%r384, %r383, %r211;
	shf.l.wrap.b32 	%r385, %r383, %r384, 1;
	xor.b32  	%r386, %r381, %r369;
	xor.b32  	%r387, %r386, %r368;
	shf.l.wrap.b32 	%r388, %r380, %r380, 5;
	add.s32 	%r389, %r358, %r387;
	add.s32 	%r390, %r389, %r388;
	add.s32 	%r391, %r390, %r385;
	add.s32 	%r392, %r391, 1859775393;
	shf.l.wrap.b32 	%r393, %r368, %r368, 30;
	xor.b32  	%r394, %r309, %r361;
	xor.b32  	%r395, %r394, %r248;
	xor.b32  	%r396, %r395, %r223;
	shf.l.wrap.b32 	%r397, %r395, %r396, 1;
	xor.b32  	%r398, %r393, %r381;
	xor.b32  	%r399, %r398, %r380;
	shf.l.wrap.b32 	%r400, %r392, %r392, 5;
	add.s32 	%r401, %r369, %r399;
	add.s32 	%r402, %r401, %r400;
	add.s32 	%r403, %r402, %r397;
	add.s32 	%r404, %r403, 1859775393;
	shf.l.wrap.b32 	%r405, %r380, %r380, 30;
	xor.b32  	%r406, %r319, %r373;
	xor.b32  	%r407, %r406, %r261;
	xor.b32  	%r408, %r407, %r236;
	shf.l.wrap.b32 	%r409, %r408, %r408, 1;
	xor.b32  	%r410, %r405, %r393;
	xor.b32  	%r411, %r410, %r392;
	shf.l.wrap.b32 	%r412, %r404, %r404, 5;
	add.s32 	%r413, %r381, %r411;
	add.s32 	%r414, %r413, %r412;
	add.s32 	%r415, %r414, %r409;
	add.s32 	%r416, %r415, 1859775393;
	shf.l.wrap.b32 	%r417, %r392, %r392, 30;
	xor.b32  	%r418, %r329, %r385;
	xor.b32  	%r419, %r418, %r270;
	xor.b32  	%r420, %r419, %r248;
	shf.l.wrap.b32 	%r421, %r420, %r420, 1;
	xor.b32  	%r422, %r417, %r405;
	xor.b32  	%r423, %r422, %r404;
	shf.l.wrap.b32 	%r424, %r416, %r416, 5;
	add.s32 	%r425, %r393, %r423;
	add.s32 	%r426, %r425, %r424;
	add.s32 	%r427, %r426, %r421;
	add.s32 	%r428, %r427, 1859775393;
	shf.l.wrap.b32 	%r429, %r404, %r404, 30;
	xor.b32  	%r430, %r339, %r397;
	xor.b32  	%r431, %r430, %r279;
	xor.b32  	%r432, %r431, %r261;
	shf.l.wrap.b32 	%r433, %r432, %r432, 1;
	xor.b32  	%r434, %r429, %r417;
	xor.b32  	%r435, %r434, %r416;
	shf.l.wrap.b32 	%r436, %r428, %r428, 5;
	add.s32 	%r437, %r405, %r435;
	add.s32 	%r438, %r437, %r436;
	add.s32 	%r439, %r438, %r433;
	add.s32 	%r440, %r439, 1859775393;
	shf.l.wrap.b32 	%r441, %r416, %r416, 30;
	xor.b32  	%r442, %r350, %r409;
	xor.b32  	%r443, %r442, %r289;
	xor.b32  	%r444, %r443, %r270;
	shf.l.wrap.b32 	%r445, %r444, %r444, 1;
	xor.b32  	%r446, %r441, %r429;
	xor.b32  	%r447, %r446, %r428;
	shf.l.wrap.b32 	%r448, %r440, %r440, 5;
	add.s32 	%r449, %r417, %r447;
	add.s32 	%r450, %r449, %r448;
	add.s32 	%r451, %r450, %r445;
	add.s32 	%r452, %r451, 1859775393;
	shf.l.wrap.b32 	%r453, %r428, %r428, 30;
	xor.b32  	%r454, %r361, %r421;
	xor.b32  	%r455, %r454, %r299;
	xor.b32  	%r456, %r455, %r279;
	shf.l.wrap.b32 	%r457, %r456, %r456, 1;
	xor.b32  	%r458, %r453, %r441;
	xor.b32  	%r459, %r458, %r440;
	shf.l.wrap.b32 	%r460, %r452, %r452, 5;
	add.s32 	%r461, %r429, %r459;
	add.s32 	%r462, %r461, %r460;
	add.s32 	%r463, %r462, %r457;
	add.s32 	%r464, %r463, 1859775393;
	shf.l.wrap.b32 	%r465, %r440, %r440, 30;
	xor.b32  	%r466, %r373, %r433;
	xor.b32  	%r467, %r466, %r309;
	xor.b32  	%r468, %r467, %r289;
	shf.l.wrap.b32 	%r469, %r468, %r468, 1;
	xor.b32  	%r470, %r465, %r453;
	xor.b32  	%r471, %r470, %r452;
	shf.l.wrap.b32 	%r472, %r464, %r464, 5;
	add.s32 	%r473, %r441, %r471;
	add.s32 	%r474, %r473, %r472;
	add.s32 	%r475, %r474, %r469;
	add.s32 	%r476, %r475, 1859775393;
	shf.l.wrap.b32 	%r477, %r452, %r452, 30;
	xor.b32  	%r478, %r385, %r445;
	xor.b32  	%r479, %r478, %r319;
	xor.b32  	%r480, %r479, %r299;
	shf.l.wrap.b32 	%r481, %r480, %r480, 1;
	or.b32  	%r482, %r477, %r465;
	and.b32  	%r483, %r464, %r482;
	and.b32  	%r484, %r477, %r465;
	or.b32  	%r485, %r483, %r484;
	shf.l.wrap.b32 	%r486, %r476, %r476, 5;
	add.s32 	%r487, %r453, %r485;
	add.s32 	%r488, %r487, %r486;
	add.s32 	%r489, %r488, %r481;
	add.s32 	%r490, %r489, -1894007588;
	shf.l.wrap.b32 	%r491, %r464, %r464, 30;
	xor.b32  	%r492, %r397, %r457;
	xor.b32  	%r493, %r492, %r329;
	xor.b32  	%r494, %r493, %r309;
	shf.l.wrap.b32 	%r495, %r494, %r494, 1;
	or.b32  	%r496, %r491, %r477;
	and.b32  	%r497, %r476, %r496;
	and.b32  	%r498, %r491, %r477;
	or.b32  	%r499, %r497, %r498;
	shf.l.wrap.b32 	%r500, %r490, %r490, 5;
	add.s32 	%r501, %r465, %r499;
	add.s32 	%r502, %r501, %r500;
	add.s32 	%r503, %r502, %r495;
	add.s32 	%r504, %r503, -1894007588;
	shf.l.wrap.b32 	%r505, %r476, %r476, 30;
	xor.b32  	%r506, %r409, %r469;
	xor.b32  	%r507, %r506, %r339;
	xor.b32  	%r508, %r507, %r319;
	shf.l.wrap.b32 	%r509, %r508, %r508, 1;
	or.b32  	%r510, %r505, %r491;
	and.b32  	%r511, %r490, %r510;
	and.b32  	%r512, %r505, %r491;
	or.b32  	%r513, %r511, %r512;
	shf.l.wrap.b32 	%r514, %r504, %r504, 5;
	add.s32 	%r515, %r477, %r513;
	add.s32 	%r516, %r515, %r514;
	add.s32 	%r517, %r516, %r509;
	add.s32 	%r518, %r517, -1894007588;
	shf.l.wrap.b32 	%r519, %r490, %r490, 30;
	xor.b32  	%r520, %r421, %r481;
	xor.b32  	%r521, %r520, %r350;
	xor.b32  	%r522, %r521, %r329;
	shf.l.wrap.b32 	%r523, %r522, %r522, 1;
	or.b32  	%r524, %r519, %r505;
	and.b32  	%r525, %r504, %r524;
	and.b32  	%r526, %r519, %r505;
	or.b32  	%r527, %r525, %r526;
	shf.l.wrap.b32 	%r528, %r518, %r518, 5;
	add.s32 	%r529, %r491, %r527;
	add.s32 	%r530, %r529, %r528;
	add.s32 	%r531, %r530, %r523;
	add.s32 	%r532, %r531, -1894007588;
	shf.l.wrap.b32 	%r533, %r504, %r504, 30;
	xor.b32  	%r534, %r433, %r495;
	xor.b32  	%r535, %r534, %r361;
	xor.b32  	%r536, %r535, %r339;
	shf.l.wrap.b32 	%r537, %r536, %r536, 1;
	or.b32  	%r538, %r533, %r519;
	and.b32  	%r539, %r518, %r538;
	and.b32  	%r540, %r533, %r519;
	or.b32  	%r541, %r539, %r540;
	shf.l.wrap.b32 	%r542, %r532, %r532, 5;
	add.s32 	%r543, %r505, %r541;
	add.s32 	%r544, %r543, %r542;
	add.s32 	%r545, %r544, %r537;
	add.s32 	%r546, %r545, -1894007588;
	shf.l.wrap.b32 	%r547, %r518, %r518, 30;
	xor.b32  	%r548, %r445, %r509;
	xor.b32  	%r549, %r548, %r373;
	xor.b32  	%r550, %r549, %r350;
	shf.l.wrap.b32 	%r551, %r550, %r550, 1;
	or.b32  	%r552, %r547, %r533;
	and.b32  	%r553, %r532, %r552;
	and.b32  	%r554, %r547, %r533;
	or.b32  	%r555, %r553, %r554;
	shf.l.wrap.b32 	%r556, %r546, %r546, 5;
	add.s32 	%r557, %r519, %r555;
	add.s32 	%r558, %r557, %r556;
	add.s32 	%r559, %r558, %r551;
	add.s32 	%r560, %r559, -1894007588;
	shf.l.wrap.b32 	%r561, %r532, %r532, 30;
	xor.b32  	%r562, %r457, %r523;
	xor.b32  	%r563, %r562, %r385;
	xor.b32  	%r564, %r563, %r361;
	shf.l.wrap.b32 	%r565, %r564, %r564, 1;
	or.b32  	%r566, %r561, %r547;
	and.b32  	%r567, %r546, %r566;
	and.b32  	%r568, %r561, %r547;
	or.b32  	%r569, %r567, %r568;
	shf.l.wrap.b32 	%r570, %r560, %r560, 5;
	add.s32 	%r571, %r533, %r569;
	add.s32 	%r572, %r571, %r570;
	add.s32 	%r573, %r572, %r565;
	add.s32 	%r574, %r573, -1894007588;
	shf.l.wrap.b32 	%r575, %r546, %r546, 30;
	xor.b32  	%r576, %r469, %r537;
	xor.b32  	%r577, %r576, %r397;
	xor.b32  	%r578, %r577, %r373;
	shf.l.wrap.b32 	%r579, %r578, %r578, 1;
	or.b32  	%r580, %r575, %r561;
	and.b32  	%r581, %r560, %r580;
	and.b32  	%r582, %r575, %r561;
	or.b32  	%r583, %r581, %r582;
	shf.l.wrap.b32 	%r584, %r574, %r574, 5;
	add.s32 	%r585, %r547, %r583;
	add.s32 	%r586, %r585, %r584;
	add.s32 	%r587, %r586, %r579;
	add.s32 	%r588, %r587, -1894007588;
	shf.l.wrap.b32 	%r589, %r560, %r560, 30;
	xor.b32  	%r590, %r481, %r551;
	xor.b32  	%r591, %r590, %r409;
	xor.b32  	%r592, %r591, %r385;
	shf.l.wrap.b32 	%r593, %r592, %r592, 1;
	or.b32  	%r594, %r589, %r575;
	and.b32  	%r595, %r574, %r594;
	and.b32  	%r596, %r589, %r575;
	or.b32  	%r597, %r595, %r596;
	shf.l.wrap.b32 	%r598, %r588, %r588, 5;
	add.s32 	%r599, %r561, %r597;
	add.s32 	%r600, %r599, %r598;
	add.s32 	%r601, %r600, %r593;
	add.s32 	%r602, %r601, -1894007588;
	shf.l.wrap.b32 	%r603, %r574, %r574, 30;
	xor.b32  	%r604, %r495, %r565;
	xor.b32  	%r605, %r604, %r421;
	xor.b32  	%r606, %r605, %r397;
	shf.l.wrap.b32 	%r607, %r606, %r606, 1;
	or.b32  	%r608, %r603, %r589;
	and.b32  	%r609, %r588, %r608;
	and.b32  	%r610, %r603, %r589;
	or.b32  	%r611, %r609, %r610;
	shf.l.wrap.b32 	%r612, %r602, %r602, 5;
	add.s32 	%r613, %r575, %r611;
	add.s32 	%r614, %r613, %r612;
	add.s32 	%r615, %r614, %r607;
	add.s32 	%r616, %r615, -1894007588;
	shf.l.wrap.b32 	%r617, %r588, %r588, 30;
	xor.b32  	%r618, %r509, %r579;
	xor.b32  	%r619, %r618, %r433;
	xor.b32  	%r620, %r619, %r409;
	shf.l.wrap.b32 	%r621, %r620, %r620, 1;
	or.b32  	%r622, %r617, %r603;
	and.b32  	%r623, %r602, %r622;
	and.b32  	%r624, %r617, %r603;
	or.b32  	%r625, %r623, %r624;
	shf.l.wrap.b32 	%r626, %r616, %r616, 5;
	add.s32 	%r627, %r589, %r625;
	add.s32 	%r628, %r627, %r626;
	add.s32 	%r629, %r628, %r621;
	add.s32 	%r630, %r629, -1894007588;
	shf.l.wrap.b32 	%r631, %r602, %r602, 30;
	xor.b32  	%r632, %r523, %r593;
	xor.b32  	%r633, %r632, %r445;
	xor.b32  	%r634, %r633, %r421;
	shf.l.wrap.b32 	%r635, %r634, %r634, 1;
	or.b32  	%r636, %r631, %r617;
	and.b32  	%r637, %r616, %r636;
	and.b32  	%r638, %r631, %r617;
	or.b32  	%r639, %r637, %r638;
	shf.l.wrap.b32 	%r640, %r630, %r630, 5;
	add.s32 	%r641, %r603, %r639;
	add.s32 	%r642, %r641, %r640;
	add.s32 	%r643, %r642, %r635;
	add.s32 	%r644, %r643, -1894007588;
	shf.l.wrap.b32 	%r645, %r616, %r616, 30;
	xor.b32  	%r646, %r537, %r607;
	xor.b32  	%r647, %r646, %r457;
	xor.b32  	%r648, %r647, %r433;
	shf.l.wrap.b32 	%r649, %r648, %r648, 1;
	or.b32  	%r650, %r645, %r631;
	and.b32  	%r651, %r630, %r650;
	and.b32  	%r652, %r645, %r631;
	or.b32  	%r653, %r651, %r652;
	shf.l.wrap.b32 	%r654, %r644, %r644, 5;
	add.s32 	%r655, %r617, %r653;
	add.s32 	%r656, %r655, %r654;
	add.s32 	%r657, %r656, %r649;
	add.s32 	%r658, %r657, -1894007588;
	shf.l.wrap.b32 	%r659, %r630, %r630, 30;
	xor.b32  	%r660, %r551, %r621;
	xor.b32  	%r661, %r660, %r469;
	xor.b32  	%r662, %r661, %r445;
	shf.l.wrap.b32 	%r663, %r662, %r662, 1;
	or.b32  	%r664, %r659, %r645;
	and.b32  	%r665, %r644, %r664;
	and.b32  	%r666, %r659, %r645;
	or.b32  	%r667, %r665, %r666;
	shf.l.wrap.b32 	%r668, %r658, %r658, 5;
	add.s32 	%r669, %r631, %r667;
	add.s32 	%r670, %r669, %r668;
	add.s32 	%r671, %r670, %r663;
	add.s32 	%r672, %r671, -1894007588;
	shf.l.wrap.b32 	%r673, %r644, %r644, 30;
	xor.b32  	%r674, %r565, %r635;
	xor.b32  	%r675, %r674, %r481;
	xor.b32  	%r676, %r675, %r457;
	shf.l.wrap.b32 	%r677, %r676, %r676, 1;
	or.b32  	%r678, %r673, %r659;
	and.b32  	%r679, %r658, %r678;
	and.b32  	%r680, %r673, %r659;
	or.b32  	%r681, %r679, %r680;
	shf.l.wrap.b32 	%r682, %r672, %r672, 5;
	add.s32 	%r683, %r645, %r681;
	add.s32 	%r684, %r683, %r682;
	add.s32 	%r685, %r684, %r677;
	add.s32 	%r686, %r685, -1894007588;
	shf.l.wrap.b32 	%r687, %r658, %r658, 30;
	xor.b32  	%r688, %r579, %r649;
	xor.b32  	%r689, %r688, %r495;
	xor.b32  	%r690, %r689, %r469;
	shf.l.wrap.b32 	%r691, %r690, %r690, 1;
	or.b32  	%r692, %r687, %r673;
	and.b32  	%r693, %r672, %r692;
	and.b32  	%r694, %r687, %r673;
	or.b32  	%r695, %r693, %r694;
	shf.l.wrap.b32 	%r696, %r686, %r686, 5;
	add.s32 	%r697, %r659, %r695;
	add.s32 	%r698, %r697, %r696;
	add.s32 	%r699, %r698, %r691;
	add.s32 	%r700, %r699, -1894007588;
	shf.l.wrap.b32 	%r701, %r672, %r672, 30;
	xor.b32  	%r702, %r593, %r663;
	xor.b32  	%r703, %r702, %r509;
	xor.b32  	%r704, %r703, %r481;
	shf.l.wrap.b32 	%r705, %r704, %r704, 1;
	or.b32  	%r706, %r701, %r687;
	and.b32  	%r707, %r686, %r706;
	and.b32  	%r708, %r701, %r687;
	or.b32  	%r709, %r707, %r708;
	shf.l.wrap.b32 	%r710, %r700, %r700, 5;
	add.s32 	%r711, %r673, %r709;
	add.s32 	%r712, %r711, %r710;
	add.s32 	%r713, %r712, %r705;
	add.s32 	%r714, %r713, -1894007588;
	shf.l.wrap.b32 	%r715, %r686, %r686, 30;
	xor.b32  	%r716, %r607, %r677;
	xor.b32  	%r717, %r716, %r523;
	xor.b32  	%r718, %r717, %r495;
	shf.l.wrap.b32 	%r719, %r718, %r718, 1;
	or.b32  	%r720, %r715, %r701;
	and.b32  	%r721, %r700, %r720;
	and.b32  	%r722, %r715, %r701;
	or.b32  	%r723, %r721, %r722;
	shf.l.wrap.b32 	%r724, %r714, %r714, 5;
	add.s32 	%r725, %r687, %r723;
	add.s32 	%r726, %r725, %r724;
	add.s32 	%r727, %r726, %r719;
	add.s32 	%r728, %r727, -1894007588;
	shf.l.wrap.b32 	%r729, %r700, %r700, 30;
	xor.b32  	%r730, %r621, %r691;
	xor.b32  	%r731, %r730, %r537;
	xor.b32  	%r732, %r731, %r509;
	shf.l.wrap.b32 	%r733, %r732, %r732, 1;
	or.b32  	%r734, %r729, %r715;
	and.b32  	%r735, %r714, %r734;
	and.b32  	%r736, %r729, %r715;
	or.b32  	%r737, %r735, %r736;
	shf.l.wrap.b32 	%r738, %r728, %r728, 5;
	add.s32 	%r739, %r701, %r737;
	add.s32 	%r740, %r739, %r738;
	add.s32 	%r741, %r740, %r733;
	add.s32 	%r742, %r741, -1894007588;
	shf.l.wrap.b32 	%r743, %r714, %r714, 30;
	xor.b32  	%r744, %r635, %r705;
	xor.b32  	%r745, %r744, %r551;
	xor.b32  	%r746, %r745, %r523;
	shf.l.wrap.b32 	%r747, %r746, %r746, 1;
	or.b32  	%r748, %r743, %r729;
	and.b32  	%r749, %r728, %r748;
	and.b32  	%r750, %r743, %r729;
	or.b32  	%r751, %r749, %r750;
	shf.l.wrap.b32 	%r752, %r742, %r742, 5;
	add.s32 	%r753, %r715, %r751;
	add.s32 	%r754, %r753, %r752;
	add.s32 	%r755, %r754, %r747;
	add.s32 	%r756, %r755, -1894007588;
	shf.l.wrap.b32 	%r757, %r728, %r728, 30;
	xor.b32  	%r758, %r649, %r719;
	xor.b32  	%r759, %r758, %r565;
	xor.b32  	%r760, %r759, %r537;
	shf.l.wrap.b32 	%r761, %r760, %r760, 1;
	xor.b32  	%r762, %r757, %r743;
	xor.b32  	%r763, %r762, %r742;
	shf.l.wrap.b32 	%r764, %r756, %r756, 5;
	add.s32 	%r765, %r729, %r763;
	add.s32 	%r766, %r765, %r764;
	add.s32 	%r767, %r766, %r761;
	add.s32 	%r768, %r767, -899497514;
	shf.l.wrap.b32 	%r769, %r742, %r742, 30;
	xor.b32  	%r770, %r663, %r733;
	xor.b32  	%r771, %r770, %r579;
	xor.b32  	%r772, %r771, %r551;
	shf.l.wrap.b32 	%r773, %r772, %r772, 1;
	xor.b32  	%r774, %r769, %r757;
	xor.b32  	%r775, %r774, %r756;
	shf.l.wrap.b32 	%r776, %r768, %r768, 5;
	add.s32 	%r777, %r743, %r775;
	add.s32 	%r778, %r777, %r776;
	add.s32 	%r779, %r778, %r773;
	add.s32 	%r780, %r779, -899497514;
	shf.l.wrap.b32 	%r781, %r756, %r756, 30;
	xor.b32  	%r782, %r677, %r747;
	xor.b32  	%r783, %r782, %r593;
	xor.b32  	%r784, %r783, %r565;
	shf.l.wrap.b32 	%r785, %r784, %r784, 1;
	xor.b32  	%r786, %r781, %r769;
	xor.b32  	%r787, %r786, %r768;
	shf.l.wrap.b32 	%r788, %r780, %r780, 5;
	add.s32 	%r789, %r757, %r787;
	add.s32 	%r790, %r789, %r788;
	add.s32 	%r791, %r790, %r785;
	add.s32 	%r792, %r791, -899497514;
	shf.l.wrap.b32 	%r793, %r768, %r768, 30;
	xor.b32  	%r794, %r691, %r761;
	xor.b32  	%r795, %r794, %r607;
	xor.b32  	%r796, %r795, %r579;
	shf.l.wrap.b32 	%r797, %r796, %r796, 1;
	xor.b32  	%r798, %r793, %r781;
	xor.b32  	%r799, %r798, %r780;
	shf.l.wrap.b32 	%r800, %r792, %r792, 5;
	add.s32 	%r801, %r769, %r799;
	add.s32 	%r802, %r801, %r800;
	add.s32 	%r803, %r802, %r797;
	add.s32 	%r804, %r803, -899497514;
	shf.l.wrap.b32 	%r805, %r780, %r780, 30;
	xor.b32  	%r806, %r705, %r773;
	xor.b32  	%r807, %r806, %r621;
	xor.b32  	%r808, %r807, %r593;
	shf.l.wrap.b32 	%r809, %r808, %r808, 1;
	xor.b32  	%r810, %r805, %r793;
	xor.b32  	%r811, %r810, %r792;
	shf.l.wrap.b32 	%r812, %r804, %r804, 5;
	add.s32 	%r813, %r781, %r811;
	add.s32 	%r814, %r813, %r812;
	add.s32 	%r815, %r814, %r809;
	add.s32 	%r816, %r815, -899497514;
	shf.l.wrap.b32 	%r817, %r792, %r792, 30;
	xor.b32  	%r818, %r719, %r785;
	xor.b32  	%r819, %r818, %r635;
	xor.b32  	%r820, %r819, %r607;
	shf.l.wrap.b32 	%r821, %r820, %r820, 1;
	xor.b32  	%r822, %r817, %r805;
	xor.b32  	%r823, %r822, %r804;
	shf.l.wrap.b32 	%r824, %r816, %r816, 5;
	add.s32 	%r825, %r793, %r823;
	add.s32 	%r826, %r825, %r824;
	add.s32 	%r827, %r826, %r821;
	add.s32 	%r828, %r827, -899497514;
	shf.l.wrap.b32 	%r829, %r804, %r804, 30;
	xor.b32  	%r830, %r733, %r797;
	xor.b32  	%r831, %r830, %r649;
	xor.b32  	%r832, %r831, %r621;
	shf.l.wrap.b32 	%r833, %r832, %r832, 1;
	xor.b32  	%r834, %r829, %r817;
	xor.b32  	%r835, %r834, %r816;
	shf.l.wrap.b32 	%r836, %r828, %r828, 5;
	add.s32 	%r837, %r805, %r835;
	add.s32 	%r838, %r837, %r836;
	add.s32 	%r839, %r838, %r833;
	add.s32 	%r840, %r839, -899497514;
	shf.l.wrap.b32 	%r841, %r816, %r816, 30;
	xor.b32  	%r842, %r747, %r809;
	xor.b32  	%r843, %r842, %r663;
	xor.b32  	%r844, %r843, %r635;
	shf.l.wrap.b32 	%r845, %r844, %r844, 1;
	xor.b32  	%r846, %r841, %r829;
	xor.b32  	%r847, %r846, %r828;
	shf.l.wrap.b32 	%r848, %r840, %r840, 5;
	add.s32 	%r849, %r817, %r847;
	add.s32 	%r850, %r849, %r848;
	add.s32 	%r851, %r850, %r845;
	add.s32 	%r852, %r851, -899497514;
	shf.l.wrap.b32 	%r853, %r828, %r828, 30;
	xor.b32  	%r854, %r761, %r821;
	xor.b32  	%r855, %r854, %r677;
	xor.b32  	%r856, %r855, %r649;
	shf.l.wrap.b32 	%r857, %r856, %r856, 1;
	xor.b32  	%r858, %r853, %r841;
	xor.b32  	%r859, %r858, %r840;
	shf.l.wrap.b32 	%r860, %r852, %r852, 5;
	add.s32 	%r861, %r829, %r859;
	add.s32 	%r862, %r861, %r860;
	add.s32 	%r863, %r862, %r857;
	add.s32 	%r864, %r863, -899497514;
	shf.l.wrap.b32 	%r865, %r840, %r840, 30;
	xor.b32  	%r866, %r773, %r833;
	xor.b32  	%r867, %r866, %r691;
	xor.b32  	%r868, %r867, %r663;
	shf.l.wrap.b32 	%r869, %r868, %r868, 1;
	xor.b32  	%r870, %r865, %r853;
	xor.b32  	%r871, %r870, %r852;
	shf.l.wrap.b32 	%r872, %r864, %r864, 5;
	add.s32 	%r873, %r841, %r871;
	add.s32 	%r874, %r873, %r872;
	add.s32 	%r875, %r874, %r869;
	add.s32 	%r876, %r875, -899497514;
	shf.l.wrap.b32 	%r877, %r852, %r852, 30;
	xor.b32  	%r878, %r785, %r845;
	xor.b32  	%r879, %r878, %r705;
	xor.b32  	%r880, %r879, %r677;
	shf.l.wrap.b32 	%r881, %r880, %r880, 1;
	xor.b32  	%r882, %r877, %r865;
	xor.b32  	%r883, %r882, %r864;
	shf.l.wrap.b32 	%r884, %r876, %r876, 5;
	add.s32 	%r885, %r853, %r883;
	add.s32 	%r886, %r885, %r884;
	add.s32 	%r887, %r886, %r881;
	add.s32 	%r888, %r887, -899497514;
	shf.l.wrap.b32 	%r889, %r864, %r864, 30;
	xor.b32  	%r890, %r797, %r857;
	xor.b32  	%r891, %r890, %r719;
	xor.b32  	%r892, %r891, %r691;
	shf.l.wrap.b32 	%r893, %r892, %r892, 1;
	xor.b32  	%r894, %r889, %r877;
	xor.b32  	%r895, %r894, %r876;
	shf.l.wrap.b32 	%r896, %r888, %r888, 5;
	add.s32 	%r897, %r865, %r895;
	add.s32 	%r898, %r897, %r896;
	add.s32 	%r899, %r898, %r893;
	add.s32 	%r900, %r899, -899497514;
	shf.l.wrap.b32 	%r901, %r876, %r876, 30;
	xor.b32  	%r902, %r809, %r869;
	xor.b32  	%r903, %r902, %r733;
	xor.b32  	%r904, %r903, %r705;
	shf.l.wrap.b32 	%r905, %r904, %r904, 1;
	xor.b32  	%r906, %r901, %r889;
	xor.b32  	%r907, %r906, %r888;
	shf.l.wrap.b32 	%r908, %r900, %r900, 5;
	add.s32 	%r909, %r877, %r907;
	add.s32 	%r910, %r909, %r908;
	add.s32 	%r911, %r910, %r905;
	add.s32 	%r912, %r911, -899497514;
	shf.l.wrap.b32 	%r913, %r888, %r888, 30;
	xor.b32  	%r914, %r821, %r881;
	xor.b32  	%r915, %r914, %r747;
	xor.b32  	%r916, %r915, %r719;
	shf.l.wrap.b32 	%r917, %r916, %r916, 1;
	xor.b32  	%r918, %r913, %r901;
	xor.b32  	%r919, %r918, %r900;
	shf.l.wrap.b32 	%r920, %r912, %r912, 5;
	add.s32 	%r921, %r889, %r919;
	add.s32 	%r922, %r921, %r920;
	add.s32 	%r923, %r922, %r917;
	add.s32 	%r924, %r923, -899497514;
	shf.l.wrap.b32 	%r925, %r900, %r900, 30;
	xor.b32  	%r926, %r833, %r893;
	xor.b32  	%r927, %r926, %r761;
	xor.b32  	%r928, %r927, %r733;
	shf.l.wrap.b32 	%r929, %r928, %r928, 1;
	xor.b32  	%r930, %r925, %r913;
	xor.b32  	%r931, %r930, %r912;
	shf.l.wrap.b32 	%r932, %r924, %r924, 5;
	add.s32 	%r933, %r901, %r931;
	add.s32 	%r934, %r933, %r932;
	add.s32 	%r935, %r934, %r929;
	add.s32 	%r936, %r935, -899497514;
	shf.l.wrap.b32 	%r937, %r912, %r912, 30;
	xor.b32  	%r938, %r845, %r905;
	xor.b32  	%r939, %r938, %r773;
	xor.b32  	%r940, %r939, %r747;
	shf.l.wrap.b32 	%r941, %r940, %r940, 1;
	xor.b32  	%r942, %r937, %r925;
	xor.b32  	%r943, %r942, %r924;
	shf.l.wrap.b32 	%r944, %r936, %r936, 5;
	add.s32 	%r945, %r913, %r943;
	add.s32 	%r946, %r945, %r944;
	add.s32 	%r947, %r946, %r941;
	add.s32 	%r948, %r947, -899497514;
	shf.l.wrap.b32 	%r949, %r924, %r924, 30;
	xor.b32  	%r950, %r857, %r917;
	xor.b32  	%r951, %r950, %r785;
	xor.b32  	%r952, %r951, %r761;
	shf.l.wrap.b32 	%r953, %r952, %r952, 1;
	xor.b32  	%r954, %r949, %r937;
	xor.b32  	%r955, %r954, %r936;
	shf.l.wrap.b32 	%r956, %r948, %r948, 5;
	add.s32 	%r957, %r925, %r955;
	add.s32 	%r958, %r957, %r956;
	add.s32 	%r959, %r958, %r953;
	add.s32 	%r960, %r959, -899497514;
	shf.l.wrap.b32 	%r961, %r936, %r936, 30;
	xor.b32  	%r962, %r869, %r929;
	xor.b32  	%r963, %r962, %r797;
	xor.b32  	%r964, %r963, %r773;
	shf.l.wrap.b32 	%r965, %r964, %r964, 1;
	xor.b32  	%r966, %r961, %r949;
	xor.b32  	%r967, %r966, %r948;
	shf.l.wrap.b32 	%r968, %r960, %r960, 5;
	add.s32 	%r969, %r937, %r967;
	add.s32 	%r970, %r969, %r968;
	add.s32 	%r971, %r970, %r965;
	add.s32 	%r972, %r971, -899497514;
	shf.l.wrap.b32 	%r973, %r948, %r948, 30;
	xor.b32  	%r974, %r881, %r941;
	xor.b32  	%r975, %r974, %r809;
	xor.b32  	%r976, %r975, %r785;
	shf.l.wrap.b32 	%r977, %r976, %r976, 1;
	xor.b32  	%r978, %r973, %r961;
	xor.b32  	%r979, %r978, %r960;
	shf.l.wrap.b32 	%r980, %r972, %r972, 5;
	add.s32 	%r981, %r949, %r979;
	add.s32 	%r982, %r981, %r980;
	add.s32 	%r983, %r982, %r977;
	add.s32 	%r984, %r983, -899497514;
	shf.l.wrap.b32 	%r985, %r960, %r960, 30;
	xor.b32  	%r986, %r893, %r953;
	xor.b32  	%r987, %r986, %r821;
	xor.b32  	%r988, %r987, %r797;
	shf.l.wrap.b32 	%r989, %r988, %r988, 1;
	xor.b32  	%r990, %r985, %r973;
	xor.b32  	%r991, %r990, %r972;
	shf.l.wrap.b32 	%r992, %r984, %r984, 5;
	add.s32 	%r993, %r961, %r991;
	add.s32 	%r994, %r993, %r992;
	add.s32 	%r995, %r994, %r989;
	sub.s32 	%r996, 899497514, %r995;
	setp.ne.s32 	%p1, %r1, %r996;
	@%p1 bra 	$L__BB0_2;
	cvta.to.global.u64 	%rd30, %rd2;
	st.global.u64 	[%rd30], %rd1;
$L__BB0_2:
	ret;

}


// ===== COMPILED SASS (sm_100) =====

	.target	sm_100

	.elftype	@"ET_EXEC"


//--------------------- .note.nv.tkinfo           --------------------------
	.section	.note.nv.tkinfo,"",@"SHT_NOTE"
	.sectionflags	@"SHF_NOTE_NV_TKINFO"
	.tkinfo
        /*0018*/ 	.word	0x00000002
        /*0030*/ 	.string	""
        /*0030*/ 	.string	"ptxas"
        /*0030*/ 	.string	"Cuda compilation tools, release 13.0, V13.0.88"
        /*0030*/ 	.string	"Build cuda_13.0.r13.0/compiler.36424714_0"
        /*0030*/ 	.string	"-arch sm_100 -m 64 "



//--------------------- .note.nv.cuinfo           --------------------------
	.section	.note.nv.cuinfo,"",@"SHT_NOTE"
	.sectionflags	@"SHF_NOTE_NV_CUINFO"
        /*0018*/ 	.short	0x0002
        /*001a*/ 	.short	0x0064
        /*001c*/ 	.short	0x0082
	.zero		2


//--------------------- .nv.info                  --------------------------
	.section	.nv.info,"",@"SHT_CUDA_INFO"
	.align	4


	//----- nvinfo : EIATTR_REGCOUNT
	.align		4
        /*0000*/ 	.byte	0x04, 0x2f
        /*0002*/ 	.short	(.L_1 - .L_0)
	.align		4
.L_0:
        /*0004*/ 	.word	index@(_Z11sha1_kernelPyyjjjjjj)
        /*0008*/ 	.word	0x00000020


	//----- nvinfo : EIATTR_FRAME_SIZE
	.align		4
.L_1:
        /*000c*/ 	.byte	0x04, 0x11
        /*000e*/ 	.short	(.L_3 - .L_2)
	.align		4
.L_2:
        /*0010*/ 	.word	index@(_Z11sha1_kernelPyyjjjjjj)
        /*0014*/ 	.word	0x00000000


	//----- nvinfo : EIATTR_MIN_STACK_SIZE
	.align		4
.L_3:
        /*0018*/ 	.byte	0x04, 0x12
        /*001a*/ 	.short	(.L_5 - .L_4)
	.align		4
.L_4:
        /*001c*/ 	.word	index@(_Z11sha1_kernelPyyjjjjjj)
        /*0020*/ 	.word	0x00000000
.L_5:


//--------------------- .nv.compat                --------------------------
	.section	.nv.compat,"",@"SHT_CUDA_COMPAT_INFO"
	.align	4
        /*0000*/ 	.byte	0x02, 0x09, 0x00, 0x00, 0x02, 0x02, 0x01, 0x00, 0x02, 0x05, 0x05, 0x00, 0x03, 0x07, 0x01, 0x01
        /*0010*/ 	.byte	0x02, 0x03, 0x00, 0x00, 0x02, 0x06, 0x01, 0x00, 0x04, 0x0b, 0x08, 0x00, 0x09, 0x00, 0x00, 0x00
        /*0020*/ 	.byte	0x00, 0x00, 0x00, 0x00


//--------------------- .nv.info._Z11sha1_kernelPyyjjjjjj --------------------------
	.section	.nv.info._Z11sha1_kernelPyyjjjjjj,"",@"SHT_CUDA_INFO"
	.sectionflags	@""
	.align	4


	//----- nvinfo : EIATTR_CUDA_API_VERSION
	.align		4
        /*0000*/ 	.byte	0x04, 0x37
        /*0002*/ 	.short	(.L_7 - .L_6)
.L_6:
        /*0004*/ 	.word	0x00000082


	//----- nvinfo : EIATTR_KPARAM_INFO
	.align		4
.L_7:
        /*0008*/ 	.byte	0x04, 0x17
        /*000a*/ 	.short	(.L_9 - .L_8)
.L_8:
        /*000c*/ 	.word	0x00000000
        /*0010*/ 	.short	0x0007
        /*0012*/ 	.short	0x0024
        /*0014*/ 	.byte	0x00, 0xf0, 0x11, 0x00


	//----- nvinfo : EIATTR_KPARAM_INFO
	.align		4
.L_9:
        /*0018*/ 	.byte	0x04, 0x17
        /*001a*/ 	.short	(.L_11 - .L_10)
.L_10:
        /*001c*/ 	.word	0x00000000
        /*0020*/ 	.short	0x0006
        /*0022*/ 	.short	0x0020
        /*0024*/ 	.byte	0x00, 0xf0, 0x11, 0x00


	//----- nvinfo : EIATTR_KPARAM_INFO
	.align		4
.L_11:
        /*0028*/ 	.byte	0x04, 0x17
        /*002a*/ 	.short	(.L_13 - .L_12)
.L_12:
        /*002c*/ 	.word	0x00000000
        /*0030*/ 	.short	0x0005
        /*0032*/ 	.short	0x001c
        /*0034*/ 	.byte	0x00, 0xf0, 0x11, 0x00


	//----- nvinfo : EIATTR_KPARAM_INFO
	.align		4
.L_13:
        /*0038*/ 	.byte	0x04, 0x17
        /*003a*/ 	.short	(.L_15 - .L_14)
.L_14:
        /*003c*/ 	.word	0x00000000
        /*0040*/ 	.short	0x0004
        /*0042*/ 	.short	0x0018
        /*0044*/ 	.byte	0x00, 0xf0, 0x11, 0x00


	//----- nvinfo : EIATTR_KPARAM_INFO
	.align		4
.L_15:
        /*0048*/ 	.byte	0x04, 0x17
        /*004a*/ 	.short	(.L_17 - .L_16)
.L_16:
        /*004c*/ 	.word	0x00000000
        /*0050*/ 	.short	0x0003
        /*0052*/ 	.short	0x0014
        /*0054*/ 	.byte	0x00, 0xf0, 0x11, 0x00


	//----- nvinfo : EIATTR_KPARAM_INFO
	.align		4
.L_17:
        /*0058*/ 	.byte	0x04, 0x17
        /*005a*/ 	.short	(.L_19 - .L_18)
.L_18:
        /*005c*/ 	.word	0x00000000
        /*0060*/ 	.short	0x0002
        /*0062*/ 	.short	0x0010
        /*0064*/ 	.byte	0x00, 0xf0, 0x11, 0x00


	//----- nvinfo : EIATTR_KPARAM_INFO
	.align		4
.L_19:
        /*0068*/ 	.byte	0x04, 0x17
        /*006a*/ 	.short	(.L_21 - .L_20)
.L_20:
        /*006c*/ 	.word	0x00000000
        /*0070*/ 	.short	0x0001
        /*0072*/ 	.short	0x0008
        /*0074*/ 	.byte	0x00, 0xf0, 0x21, 0x00


	//----- nvinfo : EIATTR_KPARAM_INFO
	.align		4
.L_21:
        /*0078*/ 	.byte	0x04, 0x17
        /*007a*/ 	.short	(.L_23 - .L_22)
.L_22:
        /*007c*/ 	.word	0x00000000
        /*0080*/ 	.short	0x0000
        /*0082*/ 	.short	0x0000
        /*0084*/ 	.byte	0x00, 0xf5, 0x21, 0x00


	//----- nvinfo : EIATTR_SPARSE_MMA_MASK
	.align		4
.L_23:
        /*0088*/ 	.byte	0x03, 0x50
        /*008a*/ 	.short	0x0000


	//----- nvinfo : EIATTR_MAXREG_COUNT
	.align		4
        /*008c*/ 	.byte	0x03, 0x1b
        /*008e*/ 	.short	0x00ff


	//----- nvinfo : EIATTR_MERCURY_ISA_VERSION
	.align		4
        /*0090*/ 	.byte	0x03, 0x5f
        /*0092*/ 	.short	0x0101


	//----- nvinfo : EIATTR_VRC_CTA_INIT_COUNT
	.align		4
        /*0094*/ 	.byte	0x02, 0x4a
	.zero		1
	.zero		1


	//----- nvinfo : EIATTR_EXIT_INSTR_OFFSETS
	.align		4
        /*0098*/ 	.byte	0x04, 0x1c
        /*009a*/ 	.short	(.L_25 - .L_24)


	//   ....[0]....
.L_24:
        /*009c*/ 	.word	0x00002730


	//   ....[1]....
        /*00a0*/ 	.word	0x00002770


	//----- nvinfo : EIATTR_CBANK_PARAM_SIZE
	.align		4
.L_25:
        /*00a4*/ 	.byte	0x03, 0x19
        /*00a6*/ 	.short	0x0028


	//----- nvinfo : EIATTR_PARAM_CBANK
	.align		4
        /*00a8*/ 	.byte	0x04, 0x0a
        /*00aa*/ 	.short	(.L_27 - .L_26)
	.align		4
.L_26:
        /*00ac*/ 	.word	index@(.nv.constant0._Z11sha1_kernelPyyjjjjjj)
        /*00b0*/ 	.short	0x0380
        /*00b2*/ 	.short	0x0028


	//----- nvinfo : EIATTR_SW_WAR
	.align		4
.L_27:
        /*00b4*/ 	.byte	0x04, 0x36
        /*00b6*/ 	.short	(.L_29 - .L_28)
.L_28:
        /*00b8*/ 	.word	0x00000008
.L_29:


//--------------------- .nv.callgraph             --------------------------
	.section	.nv.callgraph,"",@"SHT_CUDA_CALLGRAPH"
	.align	4
	.sectionentsize	8
	.align		4
        /*0000*/ 	.word	0x00000000
	.align		4
        /*0004*/ 	.word	0xffffffff
	.align		4
        /*0008*/ 	.word	0x00000000
	.align		4
        /*000c*/ 	.word	0xfffffffe
	.align		4
        /*0010*/ 	.word	0x00000000
	.align		4
        /*0014*/ 	.word	0xfffffffd
	.align		4
        /*0018*/ 	.word	0x00000000
	.align		4
        /*001c*/ 	.word	0xfffffffc


//--------------------- .text._Z11sha1_kernelPyyjjjjjj --------------------------
	.section	.text._Z11sha1_kernelPyyjjjjjj,"ax",@progbits
	.align	128
        .global         _Z11sha1_kernelPyyjjjjjj
        .type           _Z11sha1_kernelPyyjjjjjj,@function
        .size           _Z11sha1_kernelPyyjjjjjj,(.L_x_1 - _Z11sha1_kernelPyyjjjjjj)
        .other          _Z11sha1_kernelPyyjjjjjj,@"STO_CUDA_ENTRY STV_DEFAULT"
_Z11sha1_kernelPyyjjjjjj:
.text._Z11sha1_kernelPyyjjjjjj:
[----:B------:R-:W-:Y:S01]  /*0000*/  LDC R1, c[0x0][0x37c] ;  /* 0x0000df00ff017b82 */ /* 0x000fe20000000800 */
[----:B------:R-:W0:Y:S07]  /*0010*/  S2R R16, SR_CTAID.X ;  /* 0x0000000000107919 */ /* 0x000e2e0000002500 */
[----:B------:R-:W1:Y:S01]  /*0020*/  S2UR UR4, SR_CTAID.Y ;  /* 0x00000000000479c3 */ /* 0x000e620000002600 */
[----:B------:R-:W2:Y:S07]  /*0030*/  S2R R15, SR_TID.X ;  /* 0x00000000000f7919 */ /* 0x000eae0000002100 */
[----:B------:R-:W3:Y:S08]  /*0040*/  LDC.64 R8, c[0x0][0x388] ;  /* 0x0000e200ff087b82 */ /* 0x000ef00000000a00 */
[----:B------:R-:W4:Y:S08]  /*0050*/  LDC.64 R4, c[0x0][0x390] ;  /* 0x0000e400ff047b82 */ /* 0x000f300000000a00 */
[----:B------:R-:W4:Y:S01]  /*0060*/  LDC.64 R10, c[0x0][0x398] ;  /* 0x0000e600ff0a7b82 */ /* 0x000f220000000a00 */
[----:B-1----:R-:W-:Y:S01]  /*0070*/  UIMAD.WIDE.U32 UR4, UR4, 0x100000, URZ ;  /* 0x00100000040478a5 */ /* 0x002fe2000f8e00ff */
[----:B0-----:R-:W-:Y:S01]  /*0080*/  IMAD.WIDE.U32 R2, R16, 0x100, RZ ;  /* 0x0000010010027825 */ /* 0x001fe200078e00ff */
[----:B---3--:R-:W-:-:S02]  /*0090*/  SHF.R.U64 R12, R8, 0x4, R9 ;  /* 0x00000004080c7819 */ /* 0x008fc40000001209 */
[----:B------:R-:W-:Y:S01]  /*00a0*/  SHF.R.U64 R17, R8, 0x10, R9 ;  /* 0x0000001008117819 */ /* 0x000fe20000001209 */
[----:B--2---:R-:W-:Y:S01]  /*00b0*/  IMAD.SHL.U32 R0, R15, 0x1000, RZ ;  /* 0x000010000f007824 */ /* 0x004fe200078e00ff */
[--C-:B------:R-:W-:Y:S02]  /*00c0*/  LOP3.LUT R7, R2, 0xf00, R15.reuse, 0xc8, !PT ;  /* 0x00000f0002077812 */ /* 0x100fe400078ec80f */
[----:B------:R-:W-:Y:S02]  /*00d0*/  LOP3.LUT R12, R12, 0xf0000, RZ, 0xc0, !PT ;  /* 0x000f00000c0c7812 */ /* 0x000fe400078ec0ff */
[----:B------:R-:W-:Y:S01]  /*00e0*/  LOP3.LUT R13, R7, 0xf0000, R0, 0xf8, !PT ;  /* 0x000f0000070d7812 */ /* 0x000fe200078ef800 */
[----:B------:R-:W-:Y:S01]  /*00f0*/  IMAD.SHL.U32 R0, R15, 0x1000000, RZ ;  /* 0x010000000f007824 */ /* 0x000fe200078e00ff */
[----:B------:R-:W0:Y:S01]  /*0100*/  LDC.64 R6, c[0x0][0x3a0] ;  /* 0x0000e800ff067b82 */ /* 0x000e220000000a00 */
[----:B------:R-:W-:Y:S01]  /*0110*/  LOP3.LUT R2, R2, UR4, R15, 0xfe, !PT ;  /* 0x0000000402027c12 */ /* 0x000fe2000f8efe0f */
[----:B------:R-:W-:Y:S01]  /*0120*/  IMAD.SHL.U32 R15, R8, 0x100, RZ ;  /* 0x00000100080f7824 */ /* 0x000fe200078e00ff */
[----:B------:R-:W-:Y:S01]  /*0130*/  LOP3.LUT R3, R3, UR5, R8, 0xfe, !PT ;  /* 0x0000000503037c12 */ /* 0x000fe2000f8efe08 */
[----:B------:R-:W-:Y:S01]  /*0140*/  UMOV UR4, 0x800000 ;  /* 0x0080000000047882 */ /* 0x000fe20000000000 */
[----:B------:R-:W-:Y:S01]  /*0150*/  LOP3.LUT R0, R13, 0xf000000, R0, 0xf8, !PT ;  /* 0x0f0000000d007812 */ /* 0x000fe200078ef800 */
[----:B------:R-:W-:Y:S01]  /*0160*/  IMAD.U32 R21, RZ, RZ, UR4 ;  /* 0x00000004ff157e24 */ /* 0x000fe2000f8e00ff */
[----:B------:R-:W-:-:S02]  /*0170*/  LOP3.LUT R14, R12, 0xf00, R17, 0xf8, !PT ;  /* 0x00000f000c0e7812 */ /* 0x000fc400078ef811 */
[--C-:B------:R-:W-:Y:S02]  /*0180*/  SHF.R.U64 R13, R2, 0x4, R3.reuse ;  /* 0x00000004020d7819 */ /* 0x100fe40000001203 */
[----:B------:R-:W-:Y:S02]  /*0190*/  SHF.R.U64 R17, R16, 0x4, RZ ;  /* 0x0000000410117819 */ /* 0x000fe400000012ff */
[----:B------:R-:W-:Y:S02]  /*01a0*/  SHF.R.U64 R16, R2, 0x10, R3 ;  /* 0x0000001002107819 */ /* 0x000fe40000001203 */
[----:B------:R-:W-:Y:S02]  /*01b0*/  LOP3.LUT R13, R13, 0xf0000, RZ, 0xc0, !PT ;  /* 0x000f00000d0d7812 */ /* 0x000fe400078ec0ff */
[----:B------:R-:W-:Y:S02]  /*01c0*/  LOP3.LUT R12, R0, 0xf, R17, 0xf8, !PT ;  /* 0x0000000f000c7812 */ /* 0x000fe400078ef811 */
[----:B----4-:R-:W-:-:S02]  /*01d0*/  LOP3.LUT R17, R5, R11, R10, 0xac, !PT ;  /* 0x0000000b05117212 */ /* 0x010fc400078eac0a */
[----:B------:R-:W-:Y:S01]  /*01e0*/  LOP3.LUT R0, R14, 0xf000000, R15, 0xf8, !PT ;  /* 0x0f0000000e007812 */ /* 0x000fe200078ef80f */
[C---:B------:R-:W-:Y:S01]  /*01f0*/  IMAD.SHL.U32 R14, R2.reuse, 0x100, RZ ;  /* 0x00000100020e7824 */ /* 0x040fe200078e00ff */
[----:B------:R-:W-:Y:S01]  /*0200*/  LOP3.LUT R13, R13, 0xf00, R16, 0xf8, !PT ;  /* 0x00000f000d0d7812 */ /* 0x000fe200078ef810 */
[----:B0-----:R-:W-:Y:S01]  /*0210*/  IMAD.IADD R17, R17, 0x1, R6 ;  /* 0x0000000111117824 */ /* 0x001fe200078e0206 */
[----:B------:R-:W-:Y:S02]  /*0220*/  SHF.R.U64 R15, R2, 0x14, R3 ;  /* 0x00000014020f7819 */ /* 0x000fe40000001203 */
[----:B------:R-:W-:Y:S02]  /*0230*/  SHF.L.W.U32.HI R5, R5, 0x1e, R5 ;  /* 0x0000001e05057819 */ /* 0x000fe40000010e05 */
[----:B------:R-:W-:Y:S02]  /*0240*/  LOP3.LUT R13, R13, 0xf000000, R14, 0xf8, !PT ;  /* 0x0f0000000d0d7812 */ /* 0x000fe400078ef80e */
[----:B------:R-:W-:-:S02]  /*0250*/  LOP3.LUT R15, R15, 0xf0000, RZ, 0xc0, !PT ;  /* 0x000f00000f0f7812 */ /* 0x000fc400078ec0ff */
[----:B------:R-:W-:Y:S02]  /*0260*/  LOP3.LUT R14, R4, R10, R5, 0xac, !PT ;  /* 0x0000000a040e7212 */ /* 0x000fe400078eac05 */
[----:B------:R-:W-:Y:S02]  /*0270*/  SHF.R.U64 R18, R2, 0x1c, R3 ;  /* 0x0000001c02127819 */ /* 0x000fe40000001203 */
[----:B------:R-:W-:Y:S01]  /*0280*/  LEA.HI R17, R4, R17, R4, 0x5 ;  /* 0x0000001104117211 */ /* 0x000fe200078f2804 */
[----:B------:R-:W-:Y:S01]  /*0290*/  IMAD.IADD R14, R14, 0x1, R11 ;  /* 0x000000010e0e7824 */ /* 0x000fe200078e020b */
[----:B------:R-:W-:Y:S02]  /*02a0*/  LOP3.LUT R6, R12, 0x40404040, RZ, 0xfc, !PT ;  /* 0x404040400c067812 */ /* 0x000fe400078efcff */
[--C-:B------:R-:W-:Y:S02]  /*02b0*/  SHF.R.U64 R16, R2, 0x8, R3.reuse ;  /* 0x0000000802107819 */ /* 0x100fe40000001203 */
[----:B------:R-:W-:-:S02]  /*02c0*/  LOP3.LUT R15, R15, 0xf00, R3, 0xf8, !PT ;  /* 0x00000f000f0f7812 */ /* 0x000fc400078ef803 */
[----:B------:R-:W-:Y:S02]  /*02d0*/  LOP3.LUT R13, R13, 0xf, R18, 0xf8, !PT ;  /* 0x0000000f0d0d7812 */ /* 0x000fe400078ef812 */
[----:B------:R-:W-:Y:S02]  /*02e0*/  IADD3 R17, PT, PT, R17, 0x5a827999, R6 ;  /* 0x5a82799911117810 */ /* 0x000fe40007ffe006 */
[----:B------:R-:W-:Y:S02]  /*02f0*/  SHF.L.W.U32.HI R12, R4, 0x1e, R4 ;  /* 0x0000001e040c7819 */ /* 0x000fe40000010e04 */
[----:B------:R-:W-:Y:S02]  /*0300*/  LOP3.LUT R15, R15, 0xf000000, R16, 0xf8, !PT ;  /* 0x0f0000000f0f7812 */ /* 0x000fe400078ef810 */
[----:B------:R-:W-:Y:S02]  /*0310*/  SHF.R.U64 R16, R8, 0xc, R9 ;  /* 0x0000000c08107819 */ /* 0x000fe40000001209 */
[----:B------:R-:W-:-:S02]  /*0320*/  LOP3.LUT R9, R13, 0x40404040, RZ, 0xfc, !PT ;  /* 0x404040400d097812 */ /* 0x000fc400078efcff */
[--C-:B------:R-:W-:Y:S02]  /*0330*/  LEA.HI R14, R17, R14, R17.reuse, 0x5 ;  /* 0x0000000e110e7211 */ /* 0x100fe400078f2811 */
[----:B------:R-:W-:Y:S02]  /*0340*/  LOP3.LUT R13, R5, R17, R12, 0xb8, !PT ;  /* 0x00000011050d7212 */ /* 0x000fe400078eb80c */
[----:B------:R-:W-:Y:S02]  /*0350*/  SHF.L.W.U32.HI R11, R17, 0x1e, R17 ;  /* 0x0000001e110b7819 */ /* 0x000fe40000010e11 */
[----:B------:R-:W-:Y:S01]  /*0360*/  IADD3 R14, PT, PT, R14, 0x5a827999, R9 ;  /* 0x5a8279990e0e7810 */ /* 0x000fe20007ffe009 */
[----:B------:R-:W-:Y:S01]  /*0370*/  IMAD.IADD R13, R13, 0x1, R10 ;  /* 0x000000010d0d7824 */ /* 0x000fe200078e020a */
[----:B------:R-:W-:Y:S02]  /*0380*/  LOP3.LUT R15, R15, 0xf, R16, 0xf8, !PT ;  /* 0x0000000f0f0f7812 */ /* 0x000fe400078ef810 */
[----:B------:R-:W-:-:S02]  /*0390*/  LOP3.LUT R10, R12, R14, R11, 0xb8, !PT ;  /* 0x0000000e0c0a7212 */ /* 0x000fc400078eb80b */
[----:B------:R-:W-:Y:S02]  /*03a0*/  SHF.R.U32.HI R17, RZ, 0x1c, R8 ;  /* 0x0000001cff117819 */ /* 0x000fe40000011608 */
[----:B------:R-:W-:Y:S01]  /*03b0*/  LOP3.LUT R8, R15, 0x40404040, RZ, 0xfc, !PT ;  /* 0x404040400f087812 */ /* 0x000fe200078efcff */
[----:B------:R-:W-:Y:S01]  /*03c0*/  IMAD.IADD R15, R5, 0x1, R10 ;  /* 0x00000001050f7824 */ /* 0x000fe200078e020a */
[C-C-:B------:R-:W-:Y:S02]  /*03d0*/  LEA.HI R13, R14.reuse, R13, R14.reuse, 0x5 ;  /* 0x0000000d0e0d7211 */ /* 0x140fe400078f280e */
[----:B------:R-:W-:Y:S02]  /*03e0*/  SHF.L.W.U32.HI R16, R14, 0x1e, R14 ;  /* 0x0000001e0e107819 */ /* 0x000fe40000010e0e */
[----:B------:R-:W-:Y:S02]  /*03f0*/  IADD3 R10, PT, PT, R13, 0x5a827999, R8 ;  /* 0x5a8279990d0a7810 */ /* 0x000fe40007ffe008 */
[----:B------:R-:W-:-:S02]  /*0400*/  LOP3.LUT R0, R0, R17, RZ, 0xfc, !PT ;  /* 0x0000001100007212 */ /* 0x000fc400078efcff */
[----:B------:R-:W-:Y:S02]  /*0410*/  LOP3.LUT R13, R11, R10, R16, 0xb8, !PT ;  /* 0x0000000a0b0d7212 */ /* 0x000fe400078eb810 */
[----:B------:R-:W-:Y:S02]  /*0420*/  LOP3.LUT R5, R0, 0x40404040, RZ, 0xfc, !PT ;  /* 0x4040404000057812 */ /* 0x000fe400078efcff */
[--C-:B------:R-:W-:Y:S01]  /*0430*/  LEA.HI R14, R10, R15, R10.reuse, 0x5 ;  /* 0x0000000f0a0e7211 */ /* 0x100fe200078f280a */
[----:B------:R-:W-:Y:S01]  /*0440*/  IMAD.IADD R12, R12, 0x1, R13 ;  /* 0x000000010c0c7824 */ /* 0x000fe200078e020d */
[----:B------:R-:W-:Y:S02]  /*0450*/  SHF.L.W.U32.HI R13, R10, 0x1e, R10 ;  /* 0x0000001e0a0d7819 */ /* 0x000fe40000010e0a */
[----:B------:R-:W-:Y:S02]  /*0460*/  IADD3 R5, PT, PT, R14, 0x5a827999, R5 ;  /* 0x5a8279990e057810 */ /* 0x000fe40007ffe005 */
[----:B------:R-:W-:-:S02]  /*0470*/  LOP3.LUT R6, R8, R6, RZ, 0x3c, !PT ;  /* 0x0000000608067212 */ /* 0x000fc400078e3cff */
[C---:B------:R-:W-:Y:S02]  /*0480*/  LEA.HI R12, R5.reuse, R12, R5, 0x5 ;  /* 0x0000000c050c7211 */ /* 0x040fe400078f2805 */
[----:B------:R-:W-:Y:S02]  /*0490*/  LOP3.LUT R14, R16, R5, R13, 0xb8, !PT ;  /* 0x00000005100e7212 */ /* 0x000fe400078eb80d */
[----:B------:R-:W-:Y:S01]  /*04a0*/  SHF.L.W.U32.HI R5, R5, 0x1e, R5 ;  /* 0x0000001e05057819 */ /* 0x000fe20000010e05 */
[C---:B------:R-:W-:Y:S01]  /*04b0*/  VIADD R10, R12.reuse, 0x65027999 ;  /* 0x650279990c0a7836 */ /* 0x040fe20000000000 */
[----:B------:R-:W-:Y:S01]  /*04c0*/  LOP3.LUT R9, R9, 0x40404040, R0, 0x1e, !PT ;  /* 0x4040404009097812 */ /* 0x000fe200078e1e00 */
[----:B------:R-:W-:Y:S01]  /*04d0*/  IMAD.IADD R11, R11, 0x1, R14 ;  /* 0x000000010b0b7824 */ /* 0x000fe200078e020e */
[----:B------:R-:W-:Y:S02]  /*04e0*/  IADD3 R14, PT, PT, -R12, -0x6502799a, RZ ;  /* 0x9afd86660c0e7810 */ /* 0x000fe40007ffe1ff */
[----:B------:R-:W-:-:S02]  /*04f0*/  LOP3.LUT R12, R10, R5, RZ, 0xc0, !PT ;  /* 0x000000050a0c7212 */ /* 0x000fc400078ec0ff */
[----:B------:R-:W-:Y:S02]  /*0500*/  LEA.HI R11, R10, R11, R10, 0x5 ;  /* 0x0000000b0a0b7211 */ /* 0x000fe400078f280a */
[----:B------:R-:W-:Y:S02]  /*0510*/  LOP3.LUT R15, R12, R13, R14, 0xf8, !PT ;  /* 0x0000000d0c0f7212 */ /* 0x000fe400078ef80e */
[----:B------:R-:W-:Y:S01]  /*0520*/  SHF.L.W.U32.HI R10, R10, 0x1e, R10 ;  /* 0x0000001e0a0a7819 */ /* 0x000fe20000010e0a */
[----:B------:R-:W-:Y:S02]  /*0530*/  VIADD R12, R11, 0x5a827999 ;  /* 0x5a8279990b0c7836 */ /* 0x000fe40000000000 */
[----:B------:R-:W-:-:S03]  /*0540*/  IMAD.IADD R15, R16, 0x1, R15 ;  /* 0x00000001100f7824 */ /* 0x000fc600078e020f */
[----:B------:R-:W-:Y:S02]  /*0550*/  LOP3.LUT R14, R5, R12, R10, 0xb8, !PT ;  /* 0x0000000c050e7212 */ /* 0x000fe400078eb80a */
[C-C-:B------:R-:W-:Y:S02]  /*0560*/  LEA.HI R15, R12.reuse, R15, R12.reuse, 0x5 ;  /* 0x0000000f0c0f7211 */ /* 0x140fe400078f280c */
[----:B------:R-:W-:Y:S01]  /*0570*/  SHF.L.W.U32.HI R11, R12, 0x1e, R12 ;  /* 0x0000001e0c0b7819 */ /* 0x000fe20000010e0c */
[----:B------:R-:W-:Y:S02]  /*0580*/  IMAD.IADD R14, R13, 0x1, R14 ;  /* 0x000000010d0e7824 */ /* 0x000fe400078e020e */
[----:B------:R-:W-:-:S05]  /*0590*/  VIADD R15, R15, 0x5a827999 ;  /* 0x5a8279990f0f7836 */ /* 0x000fca0000000000 */
[----:B------:R-:W-:Y:S02]  /*05a0*/  LOP3.LUT R12, R10, R15, R11, 0xb8, !PT ;  /* 0x0000000f0a0c7212 */ /* 0x000fe400078eb80b */
[----:B------:R-:W-:-:S03]  /*05b0*/  LEA.HI R14, R15, R14, R15, 0x5 ;  /* 0x0000000e0f0e7211 */ /* 0x000fc600078f280f */
[----:B------:R-:W-:Y:S01]  /*05c0*/  IMAD.IADD R5, R5, 0x1, R12 ;  /* 0x0000000105057824 */ /* 0x000fe200078e020c */
[----:B------:R-:W-:Y:S01]  /*05d0*/  SHF.L.W.U32.HI R12, R15, 0x1e, R15 ;  /* 0x0000001e0f0c7819 */ /* 0x000fe20000010e0f */
[----:B------:R-:W-:-:S05]  /*05e0*/  VIADD R14, R14, 0x5a827999 ;  /* 0x5a8279990e0e7836 */ /* 0x000fca0000000000 */
[C---:B------:R-:W-:Y:S02]  /*05f0*/  LEA.HI R5, R14.reuse, R5, R14, 0x5 ;  /* 0x000000050e057211 */ /* 0x040fe400078f280e */
[----:B------:R-:W-:Y:S02]  /*0600*/  LOP3.LUT R13, R11, R14, R12, 0xb8, !PT ;  /* 0x0000000e0b0d7212 */ /* 0x000fe400078eb80c */
[----:B------:R-:W-:Y:S01]  /*0610*/  SHF.L.W.U32.HI R15, R14, 0x1e, R14 ;  /* 0x0000001e0e0f7819 */ /* 0x000fe20000010e0e */
[----:B------:R-:W-:Y:S02]  /*0620*/  VIADD R5, R5, 0x5a827999 ;  /* 0x5a82799905057836 */ /* 0x000fe40000000000 */
[----:B------:R-:W-:-:S03]  /*0630*/  IMAD.IADD R10, R10, 0x1, R13 ;  /* 0x000000010a0a7824 */ /* 0x000fc600078e020d */
        /* <DEDUP_REMOVED lines=25> */
[--C-:B------:R-:W-:Y:S02]  /*07d0*/  LEA.HI R13, R14, R13, R14.reuse, 0x5 ;  /* 0x0000000d0e0d7211 */ /* 0x100fe400078f280e */
[----:B------:R-:W-:Y:S02]  /*07e0*/  LOP3.LUT R11, R12, R14, R5, 0xb8, !PT ;  /* 0x0000000e0c0b7212 */ /* 0x000fe400078eb805 */
[----:B------:R-:W-:Y:S01]  /*07f0*/  SHF.L.W.U32.HI R10, R14, 0x1e, R14 ;  /* 0x0000001e0e0a7819 */ /* 0x000fe20000010e0e */
[----:B------:R-:W-:Y:S02]  /*0800*/  VIADD R13, R13, 0x5a827999 ;  /* 0x5a8279990d0d7836 */ /* 0x000fe40000000000 */
[----:B------:R-:W-:-:S03]  /*0810*/  IMAD.IADD R16, R16, 0x1, R11 ;  /* 0x0000000110107824 */ /* 0x000fc600078e020b */
[----:B------:R-:W-:Y:S02]  /*0820*/  LOP3.LUT R11, R5, R13, R10, 0xb8, !PT ;  /* 0x0000000d050b7212 */ /* 0x000fe400078eb80a */
[C-C-:B------:R-:W-:Y:S02]  /*0830*/  LEA.HI R16, R13.reuse, R16, R13.reuse, 0x5 ;  /* 0x000000100d107211 */ /* 0x140fe400078f280d */
[----:B------:R-:W-:Y:S01]  /*0840*/  SHF.L.W.U32.HI R13, R13, 0x1e, R13 ;  /* 0x0000001e0d0d7819 */ /* 0x000fe20000010e0d */
[----:B------:R-:W-:Y:S01]  /*0850*/  IMAD.IADD R11, R12, 0x1, R11 ;  /* 0x000000010c0b7824 */ /* 0x000fe200078e020b */
[----:B------:R-:W-:Y:S02]  /*0860*/  IADD3 R16, PT, PT, R16, 0x5a827999, R7 ;  /* 0x5a82799910107810 */ /* 0x000fe40007ffe007 */
[----:B------:R-:W-:Y:S02]  /*0870*/  SHF.L.W.U32.HI R12, R6, 0x1, R6 ;  /* 0x00000001060c7819 */ /* 0x000fe40000010e06 */
[----:B------:R-:W-:-:S02]  /*0880*/  LEA.HI R11, R16, R11, R16, 0x5 ;  /* 0x0000000b100b7211 */ /* 0x000fc400078f2810 */
[----:B------:R-:W-:Y:S02]  /*0890*/  LOP3.LUT R14, R10, R16, R13, 0xb8, !PT ;  /* 0x000000100a0e7212 */ /* 0x000fe400078eb80d */
[----:B------:R-:W-:Y:S02]  /*08a0*/  SHF.L.W.U32.HI R6, R16, 0x1e, R16 ;  /* 0x0000001e10067819 */ /* 0x000fe40000010e10 */
[----:B------:R-:W-:Y:S01]  /*08b0*/  IADD3 R11, PT, PT, R11, 0x5a827999, R12 ;  /* 0x5a8279990b0b7810 */ /* 0x000fe20007ffe00c */
[----:B------:R-:W-:Y:S01]  /*08c0*/  IMAD.IADD R16, R5, 0x1, R14 ;  /* 0x0000000105107824 */ /* 0x000fe200078e020e */
[----:B------:R-:W-:Y:S02]  /*08d0*/  SHF.L.W.U32.HI R14, R9, 0x1, R9 ;  /* 0x00000001090e7819 */ /* 0x000fe40000010e09 */
[----:B------:R-:W-:Y:S02]  /*08e0*/  LOP3.LUT R15, R13, R11, R6, 0xb8, !PT ;  /* 0x0000000b0d0f7212 */ /* 0x000fe400078eb806 */
[----:B------:R-:W-:-:S02]  /*08f0*/  LEA.HI R5, R11, R16, R11, 0x5 ;  /* 0x000000100b057211 */ /* 0x000fc400078f280b */
[----:B------:R-:W-:Y:S01]  /*0900*/  LOP3.LUT R9, R8, R7, RZ, 0x3c, !PT ;  /* 0x0000000708097212 */ /* 0x000fe200078e3cff */
[----:B------:R-:W-:Y:S01]  /*0910*/  IMAD.IADD R15, R10, 0x1, R15 ;  /* 0x000000010a0f7824 */ /* 0x000fe200078e020f */
[----:B------:R-:W-:Y:S02]  /*0920*/  LOP3.LUT R8, R8, 0xa800000, R7, 0x96, !PT ;  /* 0x0a80000008087812 */ /* 0x000fe400078e9607 */
[----:B------:R-:W-:Y:S02]  /*0930*/  IADD3 R16, PT, PT, R5, 0x5a827999, R14 ;  /* 0x5a82799905107810 */ /* 0x000fe40007ffe00e */
[----:B------:R-:W-:Y:S02]  /*0940*/  SHF.L.W.U32.HI R5, R11, 0x1e, R11 ;  /* 0x0000001e0b057819 */ /* 0x000fe40000010e0b */
[----:B------:R-:W-:Y:S02]  /*0950*/  SHF.L.W.U32.HI R11, R9, 0x1, R8 ;  /* 0x00000001090b7819 */ /* 0x000fe40000010e08 */
[----:B------:R-:W-:-:S02]  /*0960*/  LEA.HI R10, R16, R15, R16, 0x5 ;  /* 0x0000000f100a7211 */ /* 0x000fc400078f2810 */
[----:B------:R-:W-:Y:S02]  /*0970*/  LOP3.LUT R18, R6, R16, R5, 0xb8, !PT ;  /* 0x0000001006127212 */ /* 0x000fe400078eb805 */
[----:B------:R-:W-:Y:S02]  /*0980*/  SHF.L.W.U32.HI R16, R16, 0x1e, R16 ;  /* 0x0000001e10107819 */ /* 0x000fe40000010e10 */
[----:B------:R-:W-:Y:S01]  /*0990*/  IADD3 R10, PT, PT, R10, 0x5a827999, R11 ;  /* 0x5a8279990a0a7810 */ /* 0x000fe20007ffe00b */
[----:B------:R-:W-:Y:S01]  /*09a0*/  IMAD.IADD R17, R13, 0x1, R18 ;  /* 0x000000010d117824 */ /* 0x000fe200078e0212 */
[----:B------:R-:W-:Y:S02]  /*09b0*/  LOP3.LUT R15, R12, 0x40404040, R0, 0x1e, !PT ;  /* 0x404040400c0f7812 */ /* 0x000fe400078e1e00 */
[----:B------:R-:W-:Y:S02]  /*09c0*/  LOP3.LUT R19, R10, R16, R5, 0x96, !PT ;  /* 0x000000100a137212 */ /* 0x000fe400078e9605 */
[----:B------:R-:W-:-:S02]  /*09d0*/  SHF.L.W.U32.HI R13, R0, 0x1, R15 ;  /* 0x00000001000d7819 */ /* 0x000fc40000010e0f */
[--C-:B------:R-:W-:Y:S01]  /*09e0*/  LEA.HI R0, R10, R17, R10.reuse, 0x5 ;  /* 0x000000110a007211 */ /* 0x100fe200078f280a */
[----:B------:R-:W-:Y:S01]  /*09f0*/  IMAD.IADD R19, R6, 0x1, R19 ;  /* 0x0000000106137824 */ /* 0x000fe200078e0213 */
[----:B------:R-:W-:Y:S02]  /*0a00*/  LOP3.LUT R6, R14, 0xa800000, RZ, 0x3c, !PT ;  /* 0x0a8000000e067812 */ /* 0x000fe400078e3cff */
[----:B------:R-:W-:Y:S02]  /*0a10*/  IADD3 R0, PT, PT, R0, 0x5a827999, R13 ;  /* 0x5a82799900007810 */ /* 0x000fe40007ffe00d */
[----:B------:R-:W-:Y:S02]  /*0a20*/  SHF.L.W.U32.HI R17, R10, 0x1e, R10 ;  /* 0x0000001e0a117819 */ /* 0x000fe40000010e0a */
[----:B------:R-:W-:Y:S02]  /*0a30*/  SHF.L.W.U32.HI R10, R21, 0x1, R6 ;  /* 0x00000001150a7819 */ /* 0x000fe40000010e06 */
[----:B------:R-:W-:-:S02]  /*0a40*/  LEA.HI R19, R0, R19, R0, 0x5 ;  /* 0x0000001300137211 */ /* 0x000fc400078f2800 */
[C---:B------:R-:W-:Y:S02]  /*0a50*/  LOP3.LUT R6, R0.reuse, R17, R16, 0x96, !PT ;  /* 0x0000001100067212 */ /* 0x040fe400078e9610 */
[----:B------:R-:W-:Y:S02]  /*0a60*/  SHF.L.W.U32.HI R0, R0, 0x1e, R0 ;  /* 0x0000001e00007819 */ /* 0x000fe40000010e00 */
[----:B------:R-:W-:Y:S01]  /*0a70*/  IADD3 R19, PT, PT, R19, 0x6ed9eba1, R10 ;  /* 0x6ed9eba113137810 */ /* 0x000fe20007ffe00a */
[----:B------:R-:W-:Y:S01]  /*0a80*/  IMAD.IADD R6, R5, 0x1, R6 ;  /* 0x0000000105067824 */ /* 0x000fe200078e0206 */
[----:B------:R-:W-:Y:S02]  /*0a90*/  SHF.L.W.U32.HI R9, R9, 0x2, R8 ;  /* 0x0000000209097819 */ /* 0x000fe40000010e08 */
[C---:B------:R-:W-:Y:S02]  /*0aa0*/  LOP3.LUT R5, R19.reuse, R0, R17, 0x96, !PT ;  /* 0x0000000013057212 */ /* 0x040fe400078e9611 */
[----:B------:R-:W-:-:S02]  /*0ab0*/  LEA.HI R6, R19, R6, R19, 0x5 ;  /* 0x0000000613067211 */ /* 0x000fc400078f2813 */
[----:B------:R-:W-:Y:S01]  /*0ac0*/  SHF.L.W.U32.HI R19, R19, 0x1e, R19 ;  /* 0x0000001e13137819 */ /* 0x000fe20000010e13 */
[----:B------:R-:W-:Y:S01]  /*0ad0*/  IMAD.IADD R21, R16, 0x1, R5 ;  /* 0x0000000110157824 */ /* 0x000fe200078e0205 */
[----:B------:R-:W-:Y:S02]  /*0ae0*/  IADD3 R6, PT, PT, R6, 0x6ed9eba1, R9 ;  /* 0x6ed9eba106067810 */ /* 0x000fe40007ffe009 */
[----:B------:R-:W-:Y:S02]  /*0af0*/  SHF.L.W.U32.HI R5, R15, 0x2, R15 ;  /* 0x000000020f057819 */ /* 0x000fe40000010e0f */
[C---:B------:R-:W-:Y:S02]  /*0b00*/  LEA.HI R8, R6.reuse, R21, R6, 0x5 ;  /* 0x0000001506087211 */ /* 0x040fe400078f2806 */
[C---:B------:R-:W-:Y:S02]  /*0b10*/  LOP3.LUT R16, R6.reuse, R19, R0, 0x96, !PT ;  /* 0x0000001306107212 */ /* 0x040fe400078e9600 */
[----:B------:R-:W-:-:S02]  /*0b20*/  SHF.L.W.U32.HI R6, R6, 0x1e, R6 ;  /* 0x0000001e06067819 */ /* 0x000fc40000010e06 */
[----:B------:R-:W-:Y:S01]  /*0b30*/  IADD3 R8, PT, PT, R8, 0x6ed9eba1, R5 ;  /* 0x6ed9eba108087810 */ /* 0x000fe20007ffe005 */
[----:B------:R-:W-:Y:S01]  /*0b40*/  IMAD.IADD R17, R17, 0x1, R16 ;  /* 0x0000000111117824 */ /* 0x000fe200078e0210 */
[----:B------:R-:W-:Y:S02]  /*0b50*/  LOP3.LUT R22, R10, R7, RZ, 0x3c, !PT ;  /* 0x000000070a167212 */ /* 0x000fe400078e3cff */
[----:B------:R-:W-:Y:S02]  /*0b60*/  LOP3.LUT R15, R8, R6, R19, 0x96, !PT ;  /* 0x00000006080f7212 */ /* 0x000fe400078e9613 */
[----:B------:R-:W-:Y:S02]  /*0b70*/  SHF.L.W.U32.HI R22, R22, 0x1, R22 ;  /* 0x0000000116167819 */ /* 0x000fe40000010e16 */
[----:B------:R-:W-:Y:S01]  /*0b80*/  LEA.HI R17, R8, R17, R8, 0x5 ;  /* 0x0000001108117211 */ /* 0x000fe200078f2808 */
[----:B------:R-:W-:Y:S01]  /*0b90*/  IMAD.IADD R0, R0, 0x1, R15 ;  /* 0x0000000100007824 */ /* 0x000fe200078e020f */
[----:B------:R-:W-:-:S02]  /*0ba0*/  LOP3.LUT R20, R12, R9, RZ, 0x3c, !PT ;  /* 0x000000090c147212 */ /* 0x000fc400078e3cff */
[----:B------:R-:W-:Y:S02]  /*0bb0*/  IADD3 R17, PT, PT, R17, 0x6ed9eba1, R22 ;  /* 0x6ed9eba111117810 */ /* 0x000fe40007ffe016 */
[----:B------:R-:W-:Y:S02]  /*0bc0*/  SHF.L.W.U32.HI R15, R8, 0x1e, R8 ;  /* 0x0000001e080f7819 */ /* 0x000fe40000010e08 */
[--C-:B------:R-:W-:Y:S02]  /*0bd0*/  LEA.HI R21, R17, R0, R17.reuse, 0x5 ;  /* 0x0000000011157211 */ /* 0x100fe400078f2811 */
[----:B------:R-:W-:Y:S02]  /*0be0*/  SHF.L.W.U32.HI R20, R9, 0x1, R20 ;  /* 0x0000000109147819 */ /* 0x000fe40000010e14 */
        /* <DEDUP_REMOVED lines=12> */
[----:B------:R-:W-:Y:S02]  /*0cb0*/  SHF.L.W.U32.HI R6, R6, 0x1, R6 ;  /* 0x0000000106067819 */ /* 0x000fe40000010e06 */
[C-C-:B------:R-:W-:Y:S02]  /*0cc0*/  LEA.HI R21, R17.reuse, R0, R17.reuse, 0x5 ;  /* 0x0000000011157211 */ /* 0x140fe400078f2811 */
[C---:B------:R-:W-:Y:S02]  /*0cd0*/  LOP3.LUT R24, R17.reuse, R19, R18, 0x96, !PT ;  /* 0x0000001311187212 */ /* 0x040fe400078e9612 */
[----:B------:R-:W-:-:S02]  /*0ce0*/  SHF.L.W.U32.HI R16, R17, 0x1e, R17 ;  /* 0x0000001e11107819 */ /* 0x000fc40000010e11 */
[----:B------:R-:W-:Y:S01]  /*0cf0*/  IADD3 R21, PT, PT, R21, 0x6ed9eba1, R6 ;  /* 0x6ed9eba115157810 */ /* 0x000fe20007ffe006 */
[----:B------:R-:W-:Y:S01]  /*0d00*/  IMAD.IADD R24, R15, 0x1, R24 ;  /* 0x000000010f187824 */ /* 0x000fe200078e0218 */
[----:B------:R-:W-:Y:S02]  /*0d10*/  LOP3.LUT R0, R13, R20, RZ, 0x3c, !PT ;  /* 0x000000140d007212 */ /* 0x000fe400078e3cff */
[C---:B------:R-:W-:Y:S02]  /*0d20*/  LOP3.LUT R15, R21.reuse, R16, R19, 0x96, !PT ;  /* 0x00000010150f7212 */ /* 0x040fe400078e9613 */
[----:B------:R-:W-:Y:S02]  /*0d30*/  SHF.L.W.U32.HI R0, R0, 0x1, R0 ;  /* 0x0000000100007819 */ /* 0x000fe40000010e00 */
[----:B------:R-:W-:Y:S01]  /*0d40*/  LEA.HI R25, R21, R24, R21, 0x5 ;  /* 0x0000001815197211 */ /* 0x000fe200078f2815 */
[----:B------:R-:W-:Y:S01]  /*0d50*/  IMAD.IADD R18, R18, 0x1, R15 ;  /* 0x0000000112127824 */ /* 0x000fe200078e020f */
[----:B------:R-:W-:-:S02]  /*0d60*/  LOP3.LUT R17, R10, R8, RZ, 0x3c, !PT ;  /* 0x000000080a117212 */ /* 0x000fc400078e3cff */
[----:B------:R-:W-:Y:S02]  /*0d70*/  LOP3.LUT R23, R5, R0, RZ, 0x3c, !PT ;  /* 0x0000000005177212 */ /* 0x000fe400078e3cff */
[--C-:B------:R-:W-:Y:S02]  /*0d80*/  LOP3.LUT R26, R12, R5, R0.reuse, 0x96, !PT ;  /* 0x000000050c1a7212 */ /* 0x100fe400078e9600 */
[----:B------:R-:W-:Y:S02]  /*0d90*/  SHF.L.W.U32.HI R15, R21, 0x1e, R21 ;  /* 0x0000001e150f7819 */ /* 0x000fe40000010e15 */
[----:B------:R-:W-:Y:S02]  /*0da0*/  IADD3 R25, PT, PT, R25, 0x6ed9eba1, R0 ;  /* 0x6ed9eba119197810 */ /* 0x000fe40007ffe000 */
[----:B------:R-:W-:Y:S02]  /*0db0*/  SHF.L.W.U32.HI R21, R17, 0x1, R17 ;  /* 0x0000000111157819 */ /* 0x000fe40000010e11 */
[----:B------:R-:W-:-:S02]  /*0dc0*/  SHF.L.W.U32.HI R17, R23, 0x1, R26 ;  /* 0x0000000117117819 */ /* 0x000fc40000010e1a */
[----:B------:R-:W-:Y:S02]  /*0dd0*/  LOP3.LUT R24, R25, R15, R16, 0x96, !PT ;  /* 0x0000000f19187212 */ /* 0x000fe400078e9610 */
[----:B------:R-:W-:Y:S02]  /*0de0*/  LOP3.LUT R26, R14, R22, R21, 0x96, !PT ;  /* 0x000000160e1a7212 */ /* 0x000fe400078e9615 */
[----:B------:R-:W-:Y:S01]  /*0df0*/  LOP3.LUT R23, R13, R8, R17, 0x96, !PT ;  /* 0x000000080d177212 */ /* 0x000fe200078e9611 */
[----:B------:R-:W-:Y:S01]  /*0e00*/  IMAD.IADD R24, R19, 0x1, R24 ;  /* 0x0000000113187824 */ /* 0x000fe200078e0218 */
[----:B------:R-:W-:Y:S02]  /*0e10*/  LEA.HI R18, R25, R18, R25, 0x5 ;  /* 0x0000001219127211 */ /* 0x000fe400078f2819 */
[----:B------:R-:W-:Y:S02]  /*0e20*/  LOP3.LUT R19, R26, R7, RZ, 0x3c, !PT ;  /* 0x000000071a137212 */ /* 0x000fe400078e3cff */
[----:B------:R-:W-:-:S02]  /*0e30*/  LOP3.LUT R26, R23, R14, RZ, 0x3c, !PT ;  /* 0x0000000e171a7212 */ /* 0x000fc400078e3cff */
[----:B------:R-:W-:Y:S02]  /*0e40*/  LOP3.LUT R7, R7, R9, R6, 0x96, !PT ;  /* 0x0000000907077212 */ /* 0x000fe400078e9606 */
[----:B------:R-:W-:Y:S02]  /*0e50*/  SHF.L.W.U32.HI R25, R25, 0x1e, R25 ;  /* 0x0000001e19197819 */ /* 0x000fe40000010e19 */
[----:B------:R-:W-:Y:S02]  /*0e60*/  IADD3 R14, PT, PT, R18, 0x6ed9eba1, R21 ;  /* 0x6ed9eba1120e7810 */ /* 0x000fe40007ffe015 */
[----:B------:R-:W-:Y:S02]  /*0e70*/  SHF.L.W.U32.HI R18, R23, 0x1, R26 ;  /* 0x0000000117127819 */ /* 0x000fe40000010e1a */
[----:B------:R-:W-:Y:S02]  /*0e80*/  SHF.L.W.U32.HI R23, R7, 0x1, R7 ;  /* 0x0000000107177819 */ /* 0x000fe40000010e07 */
[----:B------:R-:W-:-:S02]  /*0e90*/  LOP3.LUT R7, R14, R25, R15, 0x96, !PT ;  /* 0x000000190e077212 */ /* 0x000fc400078e960f */
[C-C-:B------:R-:W-:Y:S02]  /*0ea0*/  LEA.HI R24, R14.reuse, R24, R14.reuse, 0x5 ;  /* 0x000000180e187211 */ /* 0x140fe400078f280e */
[----:B------:R-:W-:Y:S01]  /*0eb0*/  SHF.L.W.U32.HI R14, R14, 0x1e, R14 ;  /* 0x0000001e0e0e7819 */ /* 0x000fe20000010e0e */
[----:B------:R-:W-:Y:S01]  /*0ec0*/  IMAD.IADD R7, R16, 0x1, R7 ;  /* 0x0000000110077824 */ /* 0x000fe200078e0207 */
[----:B------:R-:W-:Y:S02]  /*0ed0*/  IADD3 R24, PT, PT, R24, 0x6ed9eba1, R23 ;  /* 0x6ed9eba118187810 */ /* 0x000fe40007ffe017 */
[----:B------:R-:W-:Y:S02]  /*0ee0*/  SHF.L.W.U32.HI R19, R19, 0x1, R19 ;  /* 0x0000000113137819 */ /* 0x000fe40000010e13 */
[C---:B------:R-:W-:Y:S02]  /*0ef0*/  LEA.HI R16, R24.reuse, R7, R24, 0x5 ;  /* 0x0000000718107211 */ /* 0x040fe400078f2818 */
[----:B------:R-:W-:-:S02]  /*0f00*/  LOP3.LUT R26, R24, R14, R25, 0x96, !PT ;  /* 0x0000000e181a7212 */ /* 0x000fc400078e9619 */
[----:B------:R-:W-:Y:S02]  /*0f10*/  SHF.L.W.U32.HI R7, R24, 0x1e, R24 ;  /* 0x0000001e18077819 */ /* 0x000fe40000010e18 */
[----:B------:R-:W-:Y:S01]  /*0f20*/  IADD3 R16, PT, PT, R16, 0x6ed9eba1, R17 ;  /* 0x6ed9eba110107810 */ /* 0x000fe20007ffe011 */
[----:B------:R-:W-:Y:S01]  /*0f30*/  IMAD.IADD R27, R15, 0x1, R26 ;  /* 0x000000010f1b7824 */ /* 0x000fe200078e021a */
[----:B------:R-:W-:Y:S02]  /*0f40*/  LOP3.LUT R15, R11, R20, R23, 0x96, !PT ;  /* 0x000000140b0f7212 */ /* 0x000fe400078e9617 */
[C---:B------:R-:W-:Y:S02]  /*0f50*/  LOP3.LUT R24, R16.reuse, R7, R14, 0x96, !PT ;  /* 0x0000000710187212 */ /* 0x040fe400078e960e */
[----:B------:R-:W-:Y:S02]  /*0f60*/  LOP3.LUT R26, R15, R12, RZ, 0x3c, !PT ;  /* 0x0000000c0f1a7212 */ /* 0x000fe400078e3cff */
[C---:B------:R-:W-:Y:S01]  /*0f70*/  SHF.L.W.U32.HI R12, R16.reuse, 0x1e, R16 ;  /* 0x0000001e100c7819 */ /* 0x040fe20000010e10 */
[----:B------:R-:W-:Y:S01]  /*0f80*/  IMAD.IADD R25, R25, 0x1, R24 ;  /* 0x0000000119197824 */ /* 0x000fe200078e0218 */
[----:B------:R-:W-:-:S02]  /*0f90*/  LEA.HI R24, R16, R27, R16, 0x5 ;  /* 0x0000001b10187211 */ /* 0x000fc400078f2810 */
[----:B------:R-:W-:Y:S02]  /*0fa0*/  SHF.L.W.U32.HI R15, R15, 0x1, R26 ;  /* 0x000000010f0f7819 */ /* 0x000fe40000010e1a */
[----:B------:R-:W-:-:S04]  /*0fb0*/  IADD3 R16, PT, PT, R24, 0x6ed9eba1, R19 ;  /* 0x6ed9eba118107810 */ /* 0x000fc80007ffe013 */
[C---:B------:R-:W-:Y:S02]  /*0fc0*/  LOP3.LUT R27, R16.reuse, R12, R7, 0x96, !PT ;  /* 0x0000000c101b7212 */ /* 0x040fe400078e9607 */
[C-C-:B------:R-:W-:Y:S02]  /*0fd0*/  LEA.HI R24, R16.reuse, R25, R16.reuse, 0x5 ;  /* 0x0000001910187211 */ /* 0x140fe400078f2810 */
[----:B------:R-:W-:Y:S01]  /*0fe0*/  SHF.L.W.U32.HI R25, R16, 0x1e, R16 ;  /* 0x0000001e10197819 */ /* 0x000fe20000010e10 */
[----:B------:R-:W-:Y:S01]  /*0ff0*/  IMAD.IADD R27, R14, 0x1, R27 ;  /* 0x000000010e1b7824 */ /* 0x000fe200078e021b */
[----:B------:R-:W-:Y:S02]  /*1000*/  IADD3 R24, PT, PT, R24, 0x6ed9eba1, R15 ;  /* 0x6ed9eba118187810 */ /* 0x000fe40007ffe00f */
[----:B------:R-:W-:Y:S02]  /*1010*/  LOP3.LUT R14, R10, R6, R19, 0x96, !PT ;  /* 0x000000060a0e7212 */ /* 0x000fe400078e9613 */
[----:B------:R-:W-:-:S02]  /*1020*/  LOP3.LUT R16, R24, R25, R12, 0x96, !PT ;  /* 0x0000001918107212 */ /* 0x000fc400078e960c */
[C-C-:B------:R-:W-:Y:S02]  /*1030*/  LEA.HI R27, R24.reuse, R27, R24.reuse, 0x5 ;  /* 0x0000001b181b7211 */ /* 0x140fe400078f2818 */
[----:B------:R-:W-:Y:S01]  /*1040*/  SHF.L.W.U32.HI R24, R24, 0x1e, R24 ;  /* 0x0000001e18187819 */ /* 0x000fe20000010e18 */
[----:B------:R-:W-:Y:S01]  /*1050*/  IMAD.IADD R26, R7, 0x1, R16 ;  /* 0x00000001071a7824 */ /* 0x000fe200078e0210 */
[----:B------:R-:W-:Y:S02]  /*1060*/  IADD3 R7, PT, PT, R27, 0x6ed9eba1, R18 ;  /* 0x6ed9eba11b077810 */ /* 0x000fe40007ffe012 */
[----:B------:R-:W-:Y:S02]  /*1070*/  LOP3.LUT R14, R14, R11, RZ, 0x3c, !PT ;  /* 0x0000000b0e0e7212 */ /* 0x000fe400078e3cff */
[----:B------:R-:W-:Y:S02]  /*1080*/  LOP3.LUT R27, R7, R24, R25, 0x96, !PT ;  /* 0x00000018071b7212 */ /* 0x000fe400078e9619 */
[----:B------:R-:W-:-:S02]  /*1090*/  SHF.L.W.U32.HI R16, R14, 0x1, R14 ;  /* 0x000000010e107819 */ /* 0x000fc40000010e0e */
[----:B------:R-:W-:Y:S01]  /*10a0*/  LEA.HI R11, R7, R26, R7, 0x5 ;  /* 0x0000001a070b7211 */ /* 0x000fe200078f2807 */
[----:B------:R-:W-:Y:S01]  /*10b0*/  IMAD.IADD R12, R12, 0x1, R27 ;  /* 0x000000010c0c7824 */ /* 0x000fe200078e021b */
[----:B------:R-:W-:Y:S02]  /*10c0*/  LOP3.LUT R14, R9, R0, R15, 0x96, !PT ;  /* 0x00000000090e7212 */ /* 0x000fe400078e960f */
[----:B------:R-:W-:Y:S02]  /*10d0*/  IADD3 R11, PT, PT, R11, 0x6ed9eba1, R16 ;  /* 0x6ed9eba10b0b7810 */ /* 0x000fe40007ffe010 */
[----:B------:R-:W-:Y:S02]  /*10e0*/  LOP3.LUT R14, R14, R13, RZ, 0x3c, !PT ;  /* 0x0000000d0e0e7212 */ /* 0x000fe400078e3cff */
[----:B------:R-:W-:Y:S02]  /*10f0*/  SHF.L.W.U32.HI R7, R7, 0x1e, R7 ;  /* 0x0000001e07077819 */ /* 0x000fe40000010e07 */
[----:B------:R-:W-:-:S02]  /*1100*/  LEA.HI R13, R11, R12, R11, 0x5 ;  /* 0x0000000c0b0d7211 */ /* 0x000fc400078f280b */
[----:B------:R-:W-:Y:S02]  /*1110*/  LOP3.LUT R27, R5, R21, R18, 0x96, !PT ;  /* 0x00000015051b7212 */ /* 0x000fe400078e9612 */
[----:B------:R-:W-:Y:S02]  /*1120*/  SHF.L.W.U32.HI R14, R14, 0x1, R14 ;  /* 0x000000010e0e7819 */ /* 0x000fe40000010e0e */
[----:B------:R-:W-:Y:S02]  /*1130*/  LOP3.LUT R12, R11, R7, R24, 0x96, !PT ;  /* 0x000000070b0c7212 */ /* 0x000fe400078e9618 */
[----:B------:R-:W-:Y:S02]  /*1140*/  LOP3.LUT R27, R27, R10, RZ, 0x3c, !PT ;  /* 0x0000000a1b1b7212 */ /* 0x000fe400078e3cff */
[----:B------:R-:W-:Y:S01]  /*1150*/  IADD3 R10, PT, PT, R13, 0x6ed9eba1, R14 ;  /* 0x6ed9eba10d0a7810 */ /* 0x000fe20007ffe00e */
[----:B------:R-:W-:Y:S01]  /*1160*/  IMAD.IADD R25, R25, 0x1, R12 ;  /* 0x0000000119197824 */ /* 0x000fe200078e020c */
[----:B------:R-:W-:-:S02]  /*1170*/  SHF.L.W.U32.HI R26, R11, 0x1e, R11 ;  /* 0x0000001e0b1a7819 */ /* 0x000fc40000010e0b */
[----:B------:R-:W-:Y:S02]  /*1180*/  SHF.L.W.U32.HI R12, R27, 0x1, R27 ;  /* 0x000000011b0c7819 */ /* 0x000fe40000010e1b */
[C---:B------:R-:W-:Y:S02]  /*1190*/  LOP3.LUT R13, R10.reuse, R26, R7, 0x96, !PT ;  /* 0x0000001a0a0d7212 */ /* 0x040fe400078e9607 */
[----:B------:R-:W-:Y:S02]  /*11a0*/  LEA.HI R11, R10, R25, R10, 0x5 ;  /* 0x000000190a0b7211 */ /* 0x000fe400078f280a */
[----:B------:R-:W-:Y:S01]  /*11b0*/  LOP3.LUT R28, R22, R23, R16, 0x96, !PT ;  /* 0x00000017161c7212 */ /* 0x000fe200078e9610 */
[----:B------:R-:W-:Y:S01]  /*11c0*/  IMAD.IADD R24, R24, 0x1, R13 ;  /* 0x0000000118187824 */ /* 0x000fe200078e020d */
[----:B------:R-:W-:Y:S02]  /*11d0*/  IADD3 R11, PT, PT, R11, 0x6ed9eba1, R12 ;  /* 0x6ed9eba10b0b7810 */ /* 0x000fe40007ffe00c */
[----:B------:R-:W-:-:S02]  /*11e0*/  LOP3.LUT R28, R28, R9, RZ, 0x3c, !PT ;  /* 0x000000091c1c7212 */ /* 0x000fc400078e3cff */
[----:B------:R-:W-:Y:S02]  /*11f0*/  SHF.L.W.U32.HI R9, R10, 0x1e, R10 ;  /* 0x0000001e0a097819 */ /* 0x000fe40000010e0a */
[C---:B------:R-:W-:Y:S02]  /*1200*/  LEA.HI R13, R11.reuse, R24, R11, 0x5 ;  /* 0x000000180b0d7211 */ /* 0x040fe400078f280b */
[----:B------:R-:W-:Y:S02]  /*1210*/  SHF.L.W.U32.HI R10, R28, 0x1, R28 ;  /* 0x000000011c0a7819 */ /* 0x000fe40000010e1c */
[----:B------:R-:W-:Y:S02]  /*1220*/  LOP3.LUT R24, R20, R17, R14, 0x96, !PT ;  /* 0x0000001114187212 */ /* 0x000fe400078e960e */
[----:B------:R-:W-:Y:S02]  /*1230*/  LOP3.LUT R28, R11, R9, R26, 0x96, !PT ;  /* 0x000000090b1c7212 */ /* 0x000fe400078e961a */
[----:B------:R-:W-:-:S02]  /*1240*/  LOP3.LUT R25, R24, R5, RZ, 0x3c, !PT ;  /* 0x0000000518197212 */ /* 0x000fc400078e3cff */
[----:B------:R-:W-:Y:S01]  /*1250*/  IADD3 R5, PT, PT, R13, 0x6ed9eba1, R10 ;  /* 0x6ed9eba10d057810 */ /* 0x000fe20007ffe00a */
[----:B------:R-:W-:Y:S01]  /*1260*/  IMAD.IADD R28, R7, 0x1, R28 ;  /* 0x00000001071c7824 */ /* 0x000fe200078e021c */
[----:B------:R-:W-:Y:S02]  /*1270*/  SHF.L.W.U32.HI R24, R11, 0x1e, R11 ;  /* 0x0000001e0b187819 */ /* 0x000fe40000010e0b */
[----:B------:R-:W-:Y:S02]  /*1280*/  SHF.L.W.U32.HI R13, R25, 0x1, R25 ;  /* 0x00000001190d7819 */ /* 0x000fe40000010e19 */
[C---:B------:R-:W-:Y:S02]  /*1290*/  LOP3.LUT R25, R5.reuse, R24, R9, 0x96, !PT ;  /* 0x0000001805197212 */ /* 0x040fe400078e9609 */
[----:B------:R-:W-:Y:S02]  /*12a0*/  LOP3.LUT R7, R8, R19, R12, 0x96, !PT ;  /* 0x0000001308077212 */ /* 0x000fe400078e960c */
[----:B------:R-:W-:Y:S01]  /*12b0*/  LEA.HI R28, R5, R28, R5, 0x5 ;  /* 0x0000001c051c7211 */ /* 0x000fe200078f2805 */
[----:B------:R-:W-:Y:S01]  /*12c0*/  IMAD.IADD R26, R26, 0x1, R25 ;  /* 0x000000011a1a7824 */ /* 0x000fe200078e0219 */
[----:B------:R-:W-:-:S02]  /*12d0*/  LOP3.LUT R11, R7, R22, RZ, 0x3c, !PT ;  /* 0x00000016070b7212 */ /* 0x000fc400078e3cff */
[----:B------:R-:W-:Y:S02]  /*12e0*/  IADD3 R7, PT, PT, R28, 0x6ed9eba1, R13 ;  /* 0x6ed9eba11c077810 */ /* 0x000fe40007ffe00d */
[----:B------:R-:W-:Y:S02]  /*12f0*/  SHF.L.W.U32.HI R5, R5, 0x1e, R5 ;  /* 0x0000001e05057819 */ /* 0x000fe40000010e05 */
[----:B------:R-:W-:Y:S02]  /*1300*/  LEA.HI R22, R7, R26, R7, 0x5 ;  /* 0x0000001a07167211 */ /* 0x000fe400078f2807 */
[----:B------:R-:W-:Y:S02]  /*1310*/  LOP3.LUT R25, R6, R15, R10, 0x96, !PT ;  /* 0x0000000f06197212 */ /* 0x000fe400078e960a */
[----:B------:R-:W-:Y:S02]  /*1320*/  SHF.L.W.U32.HI R11, R11, 0x1, R11 ;  /* 0x000000010b0b7819 */ /* 0x000fe40000010e0b */
[----:B------:R-:W-:-:S02]  /*1330*/  LOP3.LUT R26, R5, R24, R7, 0xe8, !PT ;  /* 0x00000018051a7212 */ /* 0x000fc400078ee807 */
[----:B------:R-:W-:Y:S02]  /*1340*/  LOP3.LUT R25, R25, R20, RZ, 0x3c, !PT ;  /* 0x0000001419197212 */ /* 0x000fe400078e3cff */
[----:B------:R-:W-:Y:S01]  /*1350*/  IADD3 R22, PT, PT, R22, 0x6ed9eba1, R11 ;  /* 0x6ed9eba116167810 */ /* 0x000fe20007ffe00b */
[----:B------:R-:W-:Y:S01]  /*1360*/  IMAD.IADD R27, R9, 0x1, R26 ;  /* 0x00000001091b7824 */ /* 0x000fe200078e021a */
[----:B------:R-:W-:Y:S02]  /*1370*/  SHF.L.W.U32.HI R20, R7, 0x1e, R7 ;  /* 0x0000001e07147819 */ /* 0x000fe40000010e07 */
[----:B------:R-:W-:Y:S02]  /*1380*/  SHF.L.W.U32.HI R9, R25, 0x1, R25 ;  /* 0x0000000119097819 */ /* 0x000fe40000010e19 */
[----:B------:R-:W-:Y:S02]  /*1390*/  LOP3.LUT R25, R20, R5, R22, 0xe8, !PT ;  /* 0x0000000514197212 */ /* 0x000fe400078ee816 */
[----:B------:R-:W-:-:S02]  /*13a0*/  LOP3.LUT R7, R0, R18, R13, 0x96, !PT ;  /* 0x0000001200077212 */ /* 0x000fc400078e960d */
[--C-:B------:R-:W-:Y:S01]  /*13b0*/  LEA.HI R26, R22, R27, R22.reuse, 0x5 ;  /* 0x0000001b161a7211 */ /* 0x100fe200078f2816 */
[----:B------:R-:W-:Y:S01]  /*13c0*/  IMAD.IADD R27, R24, 0x1, R25 ;  /* 0x00000001181b7824 */ /* 0x000fe200078e0219 */
[----:B------:R-:W-:Y:S02]  /*13d0*/  LOP3.LUT R7, R7, R8, RZ, 0x3c, !PT ;  /* 0x0000000807077212 */ /* 0x000fe400078e3cff */
[----:B------:R-:W-:Y:S02]  /*13e0*/  IADD3 R8, PT, PT, R26, -0x70e44324, R9 ;  /* 0x8f1bbcdc1a087810 */ /* 0x000fe40007ffe009 */
[----:B------:R-:W-:Y:S02]  /*13f0*/  SHF.L.W.U32.HI R25, R22, 0x1e, R22 ;  /* 0x0000001e16197819 */ /* 0x000fe40000010e16 */
[--C-:B------:R-:W-:Y:S02]  /*1400*/  LEA.HI R22, R8, R27, R8.reuse, 0x5 ;  /* 0x0000001b08167211 */ /* 0x100fe400078f2808 */
[----:B------:R-:W-:-:S02]  /*1410*/  LOP3.LUT R24, R25, R20, R8, 0xe8, !PT ;  /* 0x0000001419187212 */ /* 0x000fc400078ee808 */
[----:B------:R-:W-:Y:S02]  /*1420*/  LOP3.LUT R27, R21, R16, R11, 0x96, !PT ;  /* 0x00000010151b7212 */ /* 0x000fe400078e960b */
[----:B------:R-:W-:Y:S01]  /*1430*/  SHF.L.W.U32.HI R7, R7, 0x1, R7 ;  /* 0x0000000107077819 */ /* 0x000fe20000010e07 */
[----:B------:R-:W-:Y:S01]  /*1440*/  IMAD.IADD R29, R5, 0x1, R24 ;  /* 0x00000001051d7824 */ /* 0x000fe200078e0218 */
[----:B------:R-:W-:Y:S02]  /*1450*/  LOP3.LUT R27, R27, R6, RZ, 0x3c, !PT ;  /* 0x000000061b1b7212 */ /* 0x000fe400078e3cff */
[----:B------:R-:W-:Y:S02]  /*1460*/  IADD3 R6, PT, PT, R22, -0x70e44324, R7 ;  /* 0x8f1bbcdc16067810 */ /* 0x000fe40007ffe007 */
[----:B------:R-:W-:Y:S02]  /*1470*/  SHF.L.W.U32.HI R8, R8, 0x1e, R8 ;  /* 0x0000001e08087819 */ /* 0x000fe40000010e08 */
[----:B------:R-:W-:-:S02]  /*1480*/  SHF.L.W.U32.HI R5, R27, 0x1, R27 ;  /* 0x000000011b057819 */ /* 0x000fc40000010e1b */
[--C-:B------:R-:W-:Y:S02]  /*1490*/  LEA.HI R22, R6, R29, R6.reuse, 0x5 ;  /* 0x0000001d06167211 */ /* 0x100fe400078f2806 */
[----:B------:R-:W-:Y:S02]  /*14a0*/  LOP3.LUT R27, R23, R14, R9, 0x96, !PT ;  /* 0x0000000e171b7212 */ /* 0x000fe400078e9609 */
[--C-:B------:R-:W-:Y:S02]  /*14b0*/  LOP3.LUT R29, R8, R25, R6.reuse, 0xe8, !PT ;  /* 0x00000019081d7212 */ /* 0x100fe400078ee806 */
[----:B------:R-:W-:Y:S02]  /*14c0*/  LOP3.LUT R24, R27, R0, RZ, 0x3c, !PT ;  /* 0x000000001b187212 */ /* 0x000fe400078e3cff */
[----:B------:R-:W-:Y:S01]  /*14d0*/  IADD3 R0, PT, PT, R22, -0x70e44324, R5 ;  /* 0x8f1bbcdc16007810 */ /* 0x000fe20007ffe005 */
[----:B------:R-:W-:Y:S01]  /*14e0*/  IMAD.IADD R29, R20, 0x1, R29 ;  /* 0x00000001141d7824 */ /* 0x000fe200078e021d */
[----:B------:R-:W-:-:S02]  /*14f0*/  SHF.L.W.U32.HI R27, R6, 0x1e, R6 ;  /* 0x0000001e061b7819 */ /* 0x000fc40000010e06 */
[----:B------:R-:W-:Y:S02]  /*1500*/  LOP3.LUT R20, R17, R12, R7, 0x96, !PT ;  /* 0x0000000c11147212 */ /* 0x000fe400078e9607 */
[----:B------:R-:W-:Y:S02]  /*1510*/  LOP3.LUT R22, R27, R8, R0, 0xe8, !PT ;  /* 0x000000081b167212 */ /* 0x000fe400078ee800 */
[----:B------:R-:W-:Y:S02]  /*1520*/  SHF.L.W.U32.HI R6, R24, 0x1, R24 ;  /* 0x0000000118067819 */ /* 0x000fe40000010e18 */
[----:B------:R-:W-:Y:S01]  /*1530*/  LEA.HI R29, R0, R29, R0, 0x5 ;  /* 0x0000001d001d7211 */ /* 0x000fe200078f2800 */
[----:B------:R-:W-:Y:S01]  /*1540*/  IMAD.IADD R25, R25, 0x1, R22 ;  /* 0x0000000119197824 */ /* 0x000fe200078e0216 */
[----:B------:R-:W-:Y:S02]  /*1550*/  LOP3.LUT R21, R20, R21, RZ, 0x3c, !PT ;  /* 0x0000001514157212 */ /* 0x000fe400078e3cff */
[----:B------:R-:W-:-:S02]  /*1560*/  IADD3 R20, PT, PT, R29, -0x70e44324, R6 ;  /* 0x8f1bbcdc1d147810 */ /* 0x000fc40007ffe006 */
[----:B------:R-:W-:Y:S02]  /*1570*/  SHF.L.W.U32.HI R22, R0, 0x1e, R0 ;  /* 0x0000001e00167819 */ /* 0x000fe40000010e00 */
[----:B------:R-:W-:Y:S02]  /*1580*/  SHF.L.W.U32.HI R0, R21, 0x1, R21 ;  /* 0x0000000115007819 */ /* 0x000fe40000010e15 */
[--C-:B------:R-:W-:Y:S02]  /*1590*/  LOP3.LUT R21, R22, R27, R20.reuse, 0xe8, !PT ;  /* 0x0000001b16157212 */ /* 0x100fe400078ee814 */
[----:B------:R-:W-:Y:S02]  /*15a0*/  LOP3.LUT R24, R19, R10, R5, 0x96, !PT ;  /* 0x0000000a13187212 */ /* 0x000fe400078e9605 */
[----:B------:R-:W-:Y:S01]  /*15b0*/  LEA.HI R25, R20, R25, R20, 0x5 ;  /* 0x0000001914197211 */ /* 0x000fe200078f2814 */
[----:B------:R-:W-:Y:S01]  /*15c0*/  IMAD.IADD R26, R8, 0x1, R21 ;  /* 0x00000001081a7824 */ /* 0x000fe200078e0215 */
[----:B------:R-:W-:-:S02]  /*15d0*/  LOP3.LUT R24, R24, R23, RZ, 0x3c, !PT ;  /* 0x0000001718187212 */ /* 0x000fc400078e3cff */
[----:B------:R-:W-:Y:S02]  /*15e0*/  IADD3 R23, PT, PT, R25, -0x70e44324, R0 ;  /* 0x8f1bbcdc19177810 */ /* 0x000fe40007ffe000 */
        /* <DEDUP_REMOVED lines=9> */
[--C-:B------:R-:W-:Y:S02]  /*1680*/  LEA.HI R23, R17, R26, R17.reuse, 0x5 ;  /* 0x0000001a11177211 */ /* 0x100fe400078f2811 */
[----:B------:R-:W-:Y:S02]  /*1690*/  LOP3.LUT R25, R24, R21, R17, 0xe8, !PT ;  /* 0x0000001518197212 */ /* 0x000fe400078ee811 */
[----:B------:R-:W-:Y:S02]  /*16a0*/  LOP3.LUT R26, R18, R11, R0, 0x96, !PT ;  /* 0x0000000b121a7212 */ /* 0x000fe400078e9600 */
[----:B------:R-:W-:Y:S01]  /*16b0*/  SHF.L.W.U32.HI R20, R20, 0x1, R20 ;  /* 0x0000000114147819 */ /* 0x000fe20000010e14 */
[----:B------:R-:W-:Y:S01]  /*16c0*/  IMAD.IADD R28, R22, 0x1, R25 ;  /* 0x00000001161c7824 */ /* 0x000fe200078e0219 */
[----:B------:R-:W-:-:S02]  /*16d0*/  LOP3.LUT R26, R26, R19, RZ, 0x3c, !PT ;  /* 0x000000131a1a7212 */ /* 0x000fc400078e3cff */
[----:B------:R-:W-:Y:S02]  /*16e0*/  IADD3 R23, PT, PT, R23, -0x70e44324, R20 ;  /* 0x8f1bbcdc17177810 */ /* 0x000fe40007ffe014 */
[----:B------:R-:W-:Y:S02]  /*16f0*/  SHF.L.W.U32.HI R19, R17, 0x1e, R17 ;  /* 0x0000001e11137819 */ /* 0x000fe40000010e11 */
[----:B------:R-:W-:Y:S02]  /*1700*/  SHF.L.W.U32.HI R22, R26, 0x1, R26 ;  /* 0x000000011a167819 */ /* 0x000fe40000010e1a */
[--C-:B------:R-:W-:Y:S02]  /*1710*/  LEA.HI R17, R23, R28, R23.reuse, 0x5 ;  /* 0x0000001c17117211 */ /* 0x100fe400078f2817 */
[----:B------:R-:W-:Y:S02]  /*1720*/  LOP3.LUT R26, R16, R9, R8, 0x96, !PT ;  /* 0x00000009101a7212 */ /* 0x000fe400078e9608 */
[----:B------:R-:W-:-:S02]  /*1730*/  LOP3.LUT R28, R19, R24, R23, 0xe8, !PT ;  /* 0x00000018131c7212 */ /* 0x000fc400078ee817 */
[----:B------:R-:W-:Y:S02]  /*1740*/  LOP3.LUT R15, R26, R15, RZ, 0x3c, !PT ;  /* 0x0000000f1a0f7212 */ /* 0x000fe400078e3cff */
[----:B------:R-:W-:Y:S01]  /*1750*/  IADD3 R17, PT, PT, R17, -0x70e44324, R22 ;  /* 0x8f1bbcdc11117810 */ /* 0x000fe20007ffe016 */
[----:B------:R-:W-:Y:S01]  /*1760*/  IMAD.IADD R28, R21, 0x1, R28 ;  /* 0x00000001151c7824 */ /* 0x000fe200078e021c */
[----:B------:R-:W-:Y:S02]  /*1770*/  SHF.L.W.U32.HI R26, R23, 0x1e, R23 ;  /* 0x0000001e171a7819 */ /* 0x000fe40000010e17 */
[----:B------:R-:W-:Y:S02]  /*1780*/  LOP3.LUT R21, R14, R7, R20, 0x96, !PT ;  /* 0x000000070e157212 */ /* 0x000fe400078e9614 */
[----:B------:R-:W-:Y:S02]  /*1790*/  LOP3.LUT R23, R26, R19, R17, 0xe8, !PT ;  /* 0x000000131a177212 */ /* 0x000fe400078ee811 */
[----:B------:R-:W-:-:S02]  /*17a0*/  SHF.L.W.U32.HI R15, R15, 0x1, R15 ;  /* 0x000000010f0f7819 */ /* 0x000fc40000010e0f */
[----:B------:R-:W-:Y:S01]  /*17b0*/  LEA.HI R28, R17, R28, R17, 0x5 ;  /* 0x0000001c111c7211 */ /* 0x000fe200078f2811 */
[----:B------:R-:W-:Y:S01]  /*17c0*/  IMAD.IADD R25, R24, 0x1, R23 ;  /* 0x0000000118197824 */ /* 0x000fe200078e0217 */
[----:B------:R-:W-:Y:S02]  /*17d0*/  LOP3.LUT R21, R21, R18, RZ, 0x3c, !PT ;  /* 0x0000001215157212 */ /* 0x000fe400078e3cff */
[----:B------:R-:W-:Y:S02]  /*17e0*/  IADD3 R18, PT, PT, R28, -0x70e44324, R15 ;  /* 0x8f1bbcdc1c127810 */ /* 0x000fe40007ffe00f */
[----:B------:R-:W-:Y:S02]  /*17f0*/  SHF.L.W.U32.HI R23, R17, 0x1e, R17 ;  /* 0x0000001e11177819 */ /* 0x000fe40000010e11 */
[----:B------:R-:W-:Y:S02]  /*1800*/  SHF.L.W.U32.HI R17, R21, 0x1, R21 ;  /* 0x0000000115117819 */ /* 0x000fe40000010e15 */
[----:B------:R-:W-:-:S02]  /*1810*/  LOP3.LUT R28, R23, R26, R18, 0xe8, !PT ;  /* 0x0000001a171c7212 */ /* 0x000fc400078ee812 */
[----:B------:R-:W-:Y:S02]  /*1820*/  LOP3.LUT R21, R12, R5, R22, 0x96, !PT ;  /* 0x000000050c157212 */ /* 0x000fe400078e9616 */
[----:B------:R-:W-:Y:S01]  /*1830*/  LEA.HI R24, R18, R25, R18, 0x5 ;  /* 0x0000001912187211 */ /* 0x000fe200078f2812 */
[----:B------:R-:W-:Y:S01]  /*1840*/  IMAD.IADD R25, R19, 0x1, R28 ;  /* 0x0000000113197824 */ /* 0x000fe200078e021c */
[----:B------:R-:W-:Y:S02]  /*1850*/  LOP3.LUT R21, R21, R16, RZ, 0x3c, !PT ;  /* 0x0000001015157212 */ /* 0x000fe400078e3cff */
[----:B------:R-:W-:Y:S02]  /*1860*/  IADD3 R16, PT, PT, R24, -0x70e44324, R17 ;  /* 0x8f1bbcdc18107810 */ /* 0x000fe40007ffe011 */
[----:B------:R-:W-:Y:S02]  /*1870*/  SHF.L.W.U32.HI R18, R18, 0x1e, R18 ;  /* 0x0000001e12127819 */ /* 0x000fe40000010e12 */
[----:B------:R-:W-:-:S02]  /*1880*/  LEA.HI R24, R16, R25, R16, 0x5 ;  /* 0x0000001910187211 */ /* 0x000fc400078f2810 */
[----:B------:R-:W-:Y:S02]  /*1890*/  SHF.L.W.U32.HI R19, R21, 0x1, R21 ;  /* 0x0000000115137819 */ /* 0x000fe40000010e15 */
[----:B------:R-:W-:Y:S02]  /*18a0*/  LOP3.LUT R25, R18, R23, R16, 0xe8, !PT ;  /* 0x0000001712197212 */ /* 0x000fe400078ee810 */
[----:B------:R-:W-:-:S03]  /*18b0*/  LOP3.LUT R21, R10, R6, R15, 0x96, !PT ;  /* 0x000000060a157212 */ /* 0x000fc600078e960f */
[----:B------:R-:W-:Y:S01]  /*18c0*/  IMAD.IADD R27, R26, 0x1, R25 ;  /* 0x000000011a1b7824 */ /* 0x000fe200078e0219 */
[----:B------:R-:W-:Y:S02]  /*18d0*/  LOP3.LUT R21, R21, R14, RZ, 0x3c, !PT ;  /* 0x0000000e15157212 */ /* 0x000fe400078e3cff */
[----:B------:R-:W-:Y:S02]  /*18e0*/  IADD3 R14, PT, PT, R24, -0x70e44324, R19 ;  /* 0x8f1bbcdc180e7810 */ /* 0x000fe40007ffe013 */
[----:B------:R-:W-:Y:S02]  /*18f0*/  SHF.L.W.U32.HI R25, R16, 0x1e, R16 ;  /* 0x0000001e10197819 */ /* 0x000fe40000010e10 */
[--C-:B------:R-:W-:Y:S02]  /*1900*/  LEA.HI R16, R14, R27, R14.reuse, 0x5 ;  /* 0x0000001b0e107211 */ /* 0x100fe400078f280e */
[----:B------:R-:W-:Y:S02]  /*1910*/  LOP3.LUT R24, R25, R18, R14, 0xe8, !PT ;  /* 0x0000001219187212 */ /* 0x000fe400078ee80e */
[----:B------:R-:W-:-:S02]  /*1920*/  LOP3.LUT R27, R13, R0, R17, 0x96, !PT ;  /* 0x000000000d1b7212 */ /* 0x000fc400078e9611 */
[----:B------:R-:W-:Y:S01]  /*1930*/  SHF.L.W.U32.HI R21, R21, 0x1, R21 ;  /* 0x0000000115157819 */ /* 0x000fe20000010e15 */
[----:B------:R-:W-:Y:S01]  /*1940*/  IMAD.IADD R29, R23, 0x1, R24 ;  /* 0x00000001171d7824 */ /* 0x000fe200078e0218 */
[----:B------:R-:W-:Y:S02]  /*1950*/  LOP3.LUT R27, R27, R12, RZ, 0x3c, !PT ;  /* 0x0000000c1b1b7212 */ /* 0x000fe400078e3cff */
[----:B------:R-:W-:Y:S02]  /*1960*/  IADD3 R12, PT, PT, R16, -0x70e44324, R21 ;  /* 0x8f1bbcdc100c7810 */ /* 0x000fe40007ffe015 */
[----:B------:R-:W-:Y:S02]  /*1970*/  SHF.L.W.U32.HI R14, R14, 0x1e, R14 ;  /* 0x0000001e0e0e7819 */ /* 0x000fe40000010e0e */
[----:B------:R-:W-:Y:S02]  /*1980*/  SHF.L.W.U32.HI R23, R27, 0x1, R27 ;  /* 0x000000011b177819 */ /* 0x000fe40000010e1b */
[----:B------:R-:W-:-:S02]  /*1990*/  LEA.HI R16, R12, R29, R12, 0x5 ;  /* 0x0000001d0c107211 */ /* 0x000fc400078f280c */
[----:B------:R-:W-:Y:S02]  /*19a0*/  LOP3.LUT R27, R11, R8, R19, 0x96, !PT ;  /* 0x000000080b1b7212 */ /* 0x000fe400078e9613 */
[--C-:B------:R-:W-:Y:S02]  /*19b0*/  LOP3.LUT R29, R14, R25, R12.reuse, 0xe8, !PT ;  /* 0x000000190e1d7212 */ /* 0x100fe400078ee80c */
[----:B------:R-:W-:Y:S02]  /*19c0*/  LOP3.LUT R10, R27, R10, RZ, 0x3c, !PT ;  /* 0x0000000a1b0a7212 */ /* 0x000fe400078e3cff */
[----:B------:R-:W-:Y:S01]  /*19d0*/  IADD3 R16, PT, PT, R16, -0x70e44324, R23 ;  /* 0x8f1bbcdc10107810 */ /* 0x000fe20007ffe017 */
[----:B------:R-:W-:Y:S01]  /*19e0*/  IMAD.IADD R29, R18, 0x1, R29 ;  /* 0x00000001121d7824 */ /* 0x000fe200078e021d */
[----:B------:R-:W-:Y:S02]  /*19f0*/  SHF.L.W.U32.HI R27, R12, 0x1e, R12 ;  /* 0x0000001e0c1b7819 */ /* 0x000fe40000010e0c */
[----:B------:R-:W-:-:S02]  /*1a00*/  LOP3.LUT R12, R9, R20, R21, 0x96, !PT ;  /* 0x00000014090c7212 */ /* 0x000fc400078e9615 */
[----:B------:R-:W-:Y:S02]  /*1a10*/  LOP3.LUT R18, R27, R14, R16, 0xe8, !PT ;  /* 0x0000000e1b127212 */ /* 0x000fe400078ee810 */
[----:B------:R-:W-:Y:S02]  /*1a20*/  SHF.L.W.U32.HI R10, R10, 0x1, R10 ;  /* 0x000000010a0a7819 */ /* 0x000fe40000010e0a */
[----:B------:R-:W-:Y:S01]  /*1a30*/  LEA.HI R29, R16, R29, R16, 0x5 ;  /* 0x0000001d101d7211 */ /* 0x000fe200078f2810 */
[----:B------:R-:W-:Y:S01]  /*1a40*/  IMAD.IADD R24, R25, 0x1, R18 ;  /* 0x0000000119187824 */ /* 0x000fe200078e0212 */
[----:B------:R-:W-:Y:S02]  /*1a50*/  LOP3.LUT R12, R12, R13, RZ, 0x3c, !PT ;  /* 0x0000000d0c0c7212 */ /* 0x000fe400078e3cff */
[----:B------:R-:W-:Y:S02]  /*1a60*/  IADD3 R13, PT, PT, R29, -0x70e44324, R10 ;  /* 0x8f1bbcdc1d0d7810 */ /* 0x000fe40007ffe00a */
[----:B------:R-:W-:-:S02]  /*1a70*/  SHF.L.W.U32.HI R18, R16, 0x1e, R16 ;  /* 0x0000001e10127819 */ /* 0x000fc40000010e10 */
[----:B------:R-:W-:Y:S02]  /*1a80*/  LOP3.LUT R16, R7, R22, R23, 0x96, !PT ;  /* 0x0000001607107212 */ /* 0x000fe400078e9617 */
[--C-:B------:R-:W-:Y:S02]  /*1a90*/  LOP3.LUT R29, R18, R27, R13.reuse, 0xe8, !PT ;  /* 0x0000001b121d7212 */ /* 0x100fe400078ee80d */
[----:B------:R-:W-:Y:S02]  /*1aa0*/  SHF.L.W.U32.HI R12, R12, 0x1, R12 ;  /* 0x000000010c0c7819 */ /* 0x000fe40000010e0c */
[----:B------:R-:W-:Y:S01]  /*1ab0*/  LEA.HI R25, R13, R24, R13, 0x5 ;  /* 0x000000180d197211 */ /* 0x000fe200078f280d */
[----:B------:R-:W-:Y:S01]  /*1ac0*/  IMAD.IADD R24, R14, 0x1, R29 ;  /* 0x000000010e187824 */ /* 0x000fe200078e021d */
[----:B------:R-:W-:Y:S02]  /*1ad0*/  LOP3.LUT R16, R16, R11, RZ, 0x3c, !PT ;  /* 0x0000000b10107212 */ /* 0x000fe400078e3cff */
[----:B------:R-:W-:-:S02]  /*1ae0*/  IADD3 R11, PT, PT, R25, -0x70e44324, R12 ;  /* 0x8f1bbcdc190b7810 */ /* 0x000fc40007ffe00c */
[----:B------:R-:W-:Y:S02]  /*1af0*/  SHF.L.W.U32.HI R13, R13, 0x1e, R13 ;  /* 0x0000001e0d0d7819 */ /* 0x000fe40000010e0d */
[--C-:B------:R-:W-:Y:S02]  /*1b00*/  LEA.HI R25, R11, R24, R11.reuse, 0x5 ;  /* 0x000000180b197211 */ /* 0x100fe400078f280b */
        /* <DEDUP_REMOVED lines=32> */
[C---:B------:R-:W-:Y:S02]  /*1d10*/  LOP3.LUT R28, R6.reuse, R13, R26, 0x96, !PT ;  /* 0x0000000d061c7212 */ /* 0x040fe400078e961a */
[----:B------:R-:W-:Y:S02]  /*1d20*/  SHF.L.W.U32.HI R7, R7, 0x1, R7 ;  /* 0x0000000107077819 */ /* 0x000fe40000010e07 */
[----:B------:R-:W-:Y:S01]  /*1d30*/  LEA.HI R24, R6, R25, R6, 0x5 ;  /* 0x0000001906187211 */ /* 0x000fe200078f2806 */
[----:B------:R-:W-:Y:S01]  /*1d40*/  IMAD.IADD R25, R9, 0x1, R28 ;  /* 0x0000000109197824 */ /* 0x000fe200078e021c */
[----:B------:R-:W-:Y:S02]  /*1d50*/  LOP3.LUT R11, R11, R0, RZ, 0x3c, !PT ;  /* 0x000000000b0b7212 */ /* 0x000fe400078e3cff */
[----:B------:R-:W-:-:S02]  /*1d60*/  IADD3 R0, PT, PT, R24, -0x70e44324, R7 ;  /* 0x8f1bbcdc18007810 */ /* 0x000fc40007ffe007 */
[----:B------:R-:W-:Y:S02]  /*1d70*/  SHF.L.W.U32.HI R6, R6, 0x1e, R6 ;  /* 0x0000001e06067819 */ /* 0x000fe40000010e06 */
[C---:B------:R-:W-:Y:S02]  /*1d80*/  LEA.HI R24, R0.reuse, R25, R0, 0x5 ;  /* 0x0000001900187211 */ /* 0x040fe400078f2800 */
[----:B------:R-:W-:Y:S02]  /*1d90*/  SHF.L.W.U32.HI R9, R11, 0x1, R11 ;  /* 0x000000010b097819 */ /* 0x000fe40000010e0b */
[----:B------:R-:W-:Y:S02]  /*1da0*/  LOP3.LUT R25, R0, R6, R13, 0x96, !PT ;  /* 0x0000000600197212 */ /* 0x000fe400078e960d */
[----:B------:R-:W-:-:S03]  /*1db0*/  LOP3.LUT R11, R22, R10, R5, 0x96, !PT ;  /* 0x0000000a160b7212 */ /* 0x000fc600078e9605 */
[----:B------:R-:W-:Y:S01]  /*1dc0*/  IMAD.IADD R27, R26, 0x1, R25 ;  /* 0x000000011a1b7824 */ /* 0x000fe200078e0219 */
[----:B------:R-:W-:Y:S02]  /*1dd0*/  LOP3.LUT R11, R11, R8, RZ, 0x3c, !PT ;  /* 0x000000080b0b7212 */ /* 0x000fe400078e3cff */
[----:B------:R-:W-:Y:S02]  /*1de0*/  IADD3 R8, PT, PT, R24, -0x359d3e2a, R9 ;  /* 0xca62c1d618087810 */ /* 0x000fe40007ffe009 */
[----:B------:R-:W-:Y:S02]  /*1df0*/  SHF.L.W.U32.HI R25, R0, 0x1e, R0 ;  /* 0x0000001e00197819 */ /* 0x000fe40000010e00 */
[C---:B------:R-:W-:Y:S02]  /*1e00*/  LEA.HI R0, R8.reuse, R27, R8, 0x5 ;  /* 0x0000001b08007211 */ /* 0x040fe400078f2808 */
        /* <DEDUP_REMOVED lines=10> */
[----:B------:R-:W-:Y:S02]  /*1eb0*/  LOP3.LUT R29, R0, R8, R25, 0x96, !PT ;  /* 0x00000008001d7212 */ /* 0x000fe400078e9619 */
        /* <DEDUP_REMOVED lines=11> */
[----:B------:R-:W-:-:S02]  /*1f70*/  LOP3.LUT R24, R21, R18, R13, 0x96, !PT ;  /* 0x0000001215187212 */ /* 0x000fc400078e960d */
[----:B------:R-:W-:Y:S02]  /*1f80*/  SHF.L.W.U32.HI R22, R22, 0x1e, R22 ;  /* 0x0000001e16167819 */ /* 0x000fe40000010e16 */
[----:B------:R-:W-:Y:S02]  /*1f90*/  SHF.L.W.U32.HI R6, R6, 0x1, R6 ;  /* 0x0000000106067819 */ /* 0x000fe40000010e06 */
[C---:B------:R-:W-:Y:S02]  /*1fa0*/  LEA.HI R25, R15.reuse, R20, R15, 0x5 ;  /* 0x000000140f197211 */ /* 0x040fe400078f280f */
[----:B------:R-:W-:Y:S02]  /*1fb0*/  LOP3.LUT R17, R24, R17, RZ, 0x3c, !PT ;  /* 0x0000001118117212 */ /* 0x000fe400078e3cff */
[C---:B------:R-:W-:Y:S02]  /*1fc0*/  LOP3.LUT R29, R15.reuse, R22, R27, 0x96, !PT ;  /* 0x000000160f1d7212 */ /* 0x040fe400078e961b */
[----:B------:R-:W-:-:S02]  /*1fd0*/  SHF.L.W.U32.HI R15, R15, 0x1e, R15 ;  /* 0x0000001e0f0f7819 */ /* 0x000fc40000010e0f */
[----:B------:R-:W-:Y:S01]  /*1fe0*/  IADD3 R24, PT, PT, R25, -0x359d3e2a, R6 ;  /* 0xca62c1d619187810 */ /* 0x000fe20007ffe006 */
[----:B------:R-:W-:Y:S01]  /*1ff0*/  IMAD.IADD R29, R8, 0x1, R29 ;  /* 0x00000001081d7824 */ /* 0x000fe200078e021d */
[----:B------:R-:W-:Y:S02]  /*2000*/  SHF.L.W.U32.HI R8, R17, 0x1, R17 ;  /* 0x0000000111087819 */ /* 0x000fe40000010e11 */
[C---:B------:R-:W-:Y:S02]  /*2010*/  LOP3.LUT R20, R24.reuse, R15, R22, 0x96, !PT ;  /* 0x0000000f18147212 */ /* 0x040fe400078e9616 */
[C-C-:B------:R-:W-:Y:S02]  /*2020*/  LEA.HI R29, R24.reuse, R29, R24.reuse, 0x5 ;  /* 0x0000001d181d7211 */ /* 0x140fe400078f2818 */
[----:B------:R-:W-:Y:S01]  /*2030*/  SHF.L.W.U32.HI R24, R24, 0x1e, R24 ;  /* 0x0000001e18187819 */ /* 0x000fe20000010e18 */
[----:B------:R-:W-:Y:S01]  /*2040*/  IMAD.IADD R27, R27, 0x1, R20 ;  /* 0x000000011b1b7824 */ /* 0x000fe200078e0214 */
[----:B------:R-:W-:-:S02]  /*2050*/  LOP3.LUT R20, R23, R5, R0, 0x96, !PT ;  /* 0x0000000517147212 */ /* 0x000fc400078e9600 */
[----:B------:R-:W-:Y:S02]  /*2060*/  IADD3 R26, PT, PT, R29, -0x359d3e2a, R8 ;  /* 0xca62c1d61d1a7810 */ /* 0x000fe40007ffe008 */
[----:B------:R-:W-:Y:S02]  /*2070*/  LOP3.LUT R20, R20, R19, RZ, 0x3c, !PT ;  /* 0x0000001314147212 */ /* 0x000fe400078e3cff */
[----:B------:R-:W-:Y:S02]  /*2080*/  LOP3.LUT R19, R26, R24, R15, 0x96, !PT ;  /* 0x000000181a137212 */ /* 0x000fe400078e960f */
[----:B------:R-:W-:Y:S02]  /*2090*/  SHF.L.W.U32.HI R20, R20, 0x1, R20 ;  /* 0x0000000114147819 */ /* 0x000fe40000010e14 */
[----:B------:R-:W-:Y:S01]  /*20a0*/  LEA.HI R27, R26, R27, R26, 0x5 ;  /* 0x0000001b1a1b7211 */ /* 0x000fe200078f281a */
[----:B------:R-:W-:Y:S01]  /*20b0*/  IMAD.IADD R19, R22, 0x1, R19 ;  /* 0x0000000116137824 */ /* 0x000fe200078e0213 */
[----:B------:R-:W-:-:S02]  /*20c0*/  LOP3.LUT R28, R10, R7, R6, 0x96, !PT ;  /* 0x000000070a1c7212 */ /* 0x000fc400078e9606 */
[----:B------:R-:W-:Y:S02]  /*20d0*/  SHF.L.W.U32.HI R17, R26, 0x1e, R26 ;  /* 0x0000001e1a117819 */ /* 0x000fe40000010e1a */
[----:B------:R-:W-:Y:S02]  /*20e0*/  IADD3 R26, PT, PT, R27, -0x359d3e2a, R20 ;  /* 0xca62c1d61b1a7810 */ /* 0x000fe40007ffe014 */
[----:B------:R-:W-:Y:S02]  /*20f0*/  LOP3.LUT R22, R12, R9, R8, 0x96, !PT ;  /* 0x000000090c167212 */ /* 0x000fe400078e9608 */
[----:B------:R-:W-:Y:S02]  /*2100*/  LOP3.LUT R21, R28, R21, RZ, 0x3c, !PT ;  /* 0x000000151c157212 */ /* 0x000fe400078e3cff */
[----:B------:R-:W-:Y:S02]  /*2110*/  LOP3.LUT R28, R26, R17, R24, 0x96, !PT ;  /* 0x000000111a1c7212 */ /* 0x000fe400078e9618 */
[----:B------:R-:W-:-:S02]  /*2120*/  LOP3.LUT R23, R22, R23, RZ, 0x3c, !PT ;  /* 0x0000001716177212 */ /* 0x000fc400078e3cff */
[----:B------:R-:W-:Y:S01]  /*2130*/  SHF.L.W.U32.HI R22, R21, 0x1, R21 ;  /* 0x0000000115167819 */ /* 0x000fe20000010e15 */
[----:B------:R-:W-:Y:S01]  /*2140*/  IMAD.IADD R28, R15, 0x1, R28 ;  /* 0x000000010f1c7824 */ /* 0x000fe200078e021c */
[C-C-:B------:R-:W-:Y:S02]  /*2150*/  LEA.HI R19, R26.reuse, R19, R26.reuse, 0x5 ;  /* 0x000000131a137211 */ /* 0x140fe400078f281a */
[----:B------:R-:W-:Y:S02]  /*2160*/  SHF.L.W.U32.HI R26, R26, 0x1e, R26 ;  /* 0x0000001e1a1a7819 */ /* 0x000fe40000010e1a */
[----:B------:R-:W-:Y:S02]  /*2170*/  LOP3.LUT R15, R14, R11, R20, 0x96, !PT ;  /* 0x0000000b0e0f7212 */ /* 0x000fe400078e9614 */
[----:B------:R-:W-:Y:S02]  /*2180*/  IADD3 R19, PT, PT, R19, -0x359d3e2a, R22 ;  /* 0xca62c1d613137810 */ /* 0x000fe40007ffe016 */
[----:B------:R-:W-:-:S02]  /*2190*/  LOP3.LUT R10, R15, R10, RZ, 0x3c, !PT ;  /* 0x0000000a0f0a7212 */ /* 0x000fc400078e3cff */
[----:B------:R-:W-:Y:S02]  /*21a0*/  LOP3.LUT R21, R19, R26, R17, 0x96, !PT ;  /* 0x0000001a13157212 */ /* 0x000fe400078e9611 */
[----:B------:R-:W-:Y:S02]  /*21b0*/  SHF.L.W.U32.HI R15, R23, 0x1, R23 ;  /* 0x00000001170f7819 */ /* 0x000fe40000010e17 */
[C---:B------:R-:W-:Y:S01]  /*21c0*/  LEA.HI R28, R19.reuse, R28, R19, 0x5 ;  /* 0x0000001c131c7211 */ /* 0x040fe200078f2813 */
[----:B------:R-:W-:Y:S01]  /*21d0*/  IMAD.IADD R24, R24, 0x1, R21 ;  /* 0x0000000118187824 */ /* 0x000fe200078e0215 */
[----:B------:R-:W-:Y:S02]  /*21e0*/  SHF.L.W.U32.HI R19, R19, 0x1e, R19 ;  /* 0x0000001e13137819 */ /* 0x000fe40000010e13 */
[----:B------:R-:W-:Y:S02]  /*21f0*/  IADD3 R23, PT, PT, R28, -0x359d3e2a, R15 ;  /* 0xca62c1d61c177810 */ /* 0x000fe40007ffe00f */
[----:B------:R-:W-:-:S02]  /*2200*/  LOP3.LUT R21, R16, R13, R22, 0x96, !PT ;  /* 0x0000000d10157212 */ /* 0x000fc400078e9616 */
[----:B------:R-:W-:Y:S02]  /*2210*/  LOP3.LUT R25, R23, R19, R26, 0x96, !PT ;  /* 0x0000001317197212 */ /* 0x000fe400078e961a */
[----:B------:R-:W-:Y:S02]  /*2220*/  LOP3.LUT R12, R21, R12, RZ, 0x3c, !PT ;  /* 0x0000000c150c7212 */ /* 0x000fe400078e3cff */
[----:B------:R-:W-:Y:S02]  /*2230*/  SHF.L.W.U32.HI R21, R10, 0x1, R10 ;  /* 0x000000010a157819 */ /* 0x000fe40000010e0a */
[----:B------:R-:W-:Y:S01]  /*2240*/  LEA.HI R28, R23, R24, R23, 0x5 ;  /* 0x00000018171c7211 */ /* 0x000fe200078f2817 */
[----:B------:R-:W-:Y:S01]  /*2250*/  IMAD.IADD R24, R17, 0x1, R25 ;  /* 0x0000000111187824 */ /* 0x000fe200078e0219 */
[----:B------:R-:W-:Y:S02]  /*2260*/  SHF.L.W.U32.HI R10, R23, 0x1e, R23 ;  /* 0x0000001e170a7819 */ /* 0x000fe40000010e17 */
[----:B------:R-:W-:-:S02]  /*2270*/  LOP3.LUT R17, R18, R0, R15, 0x96, !PT ;  /* 0x0000000012117212 */ /* 0x000fc400078e960f */
[----:B------:R-:W-:Y:S02]  /*2280*/  IADD3 R23, PT, PT, R28, -0x359d3e2a, R21 ;  /* 0xca62c1d61c177810 */ /* 0x000fe40007ffe015 */
[----:B------:R-:W-:Y:S02]  /*2290*/  LOP3.LUT R14, R17, R14, RZ, 0x3c, !PT ;  /* 0x0000000e110e7212 */ /* 0x000fe400078e3cff */
[C---:B------:R-:W-:Y:S02]  /*22a0*/  LOP3.LUT R25, R23.reuse, R10, R19, 0x96, !PT ;  /* 0x0000000a17197212 */ /* 0x040fe400078e9613 */
[----:B------:R-:W-:Y:S02]  /*22b0*/  SHF.L.W.U32.HI R17, R12, 0x1, R12 ;  /* 0x000000010c117819 */ /* 0x000fe40000010e0c */
[C---:B------:R-:W-:Y:S01]  /*22c0*/  LEA.HI R24, R23.reuse, R24, R23, 0x5 ;  /* 0x0000001817187211 */ /* 0x040fe200078f2817 */
[----:B------:R-:W-:Y:S01]  /*22d0*/  IMAD.IADD R26, R26, 0x1, R25 ;  /* 0x000000011a1a7824 */ /* 0x000fe200078e0219 */
[----:B------:R-:W-:-:S02]  /*22e0*/  SHF.L.W.U32.HI R23, R23, 0x1e, R23 ;  /* 0x0000001e17177819 */ /* 0x000fc40000010e17 */
[----:B------:R-:W-:Y:S02]  /*22f0*/  IADD3 R27, PT, PT, R24, -0x359d3e2a, R17 ;  /* 0xca62c1d6181b7810 */ /* 0x000fe40007ffe011 */
[----:B------:R-:W-:Y:S02]  /*2300*/  LOP3.LUT R25, R5, R6, R21, 0x96, !PT ;  /* 0x0000000605197212 */ /* 0x000fe400078e9615 */
[----:B------:R-:W-:Y:S02]  /*2310*/  LOP3.LUT R12, R27, R23, R10, 0x96, !PT ;  /* 0x000000171b0c7212 */ /* 0x000fe400078e960a */
[----:B------:R-:W-:Y:S02]  /*2320*/  LOP3.LUT R16, R25, R16, RZ, 0x3c, !PT ;  /* 0x0000001019107212 */ /* 0x000fe400078e3cff */
[----:B------:R-:W-:Y:S01]  /*2330*/  SHF.L.W.U32.HI R25, R14, 0x1, R14 ;  /* 0x000000010e197819 */ /* 0x000fe20000010e0e */
[----:B------:R-:W-:Y:S01]  /*2340*/  IMAD.IADD R14, R19, 0x1, R12 ;  /* 0x00000001130e7824 */ /* 0x000fe200078e020c */
[----:B------:R-:W-:-:S02]  /*2350*/  LEA.HI R26, R27, R26, R27, 0x5 ;  /* 0x0000001a1b1a7211 */ /* 0x000fc400078f281b */
[----:B------:R-:W-:Y:S02]  /*2360*/  LOP3.LUT R29, R7, R8, R17, 0x96, !PT ;  /* 0x00000008071d7212 */ /* 0x000fe400078e9611 */
[----:B------:R-:W-:Y:S02]  /*2370*/  SHF.L.W.U32.HI R12, R27, 0x1e, R27 ;  /* 0x0000001e1b0c7819 */ /* 0x000fe40000010e1b */
[----:B------:R-:W-:Y:S02]  /*2380*/  IADD3 R19, PT, PT, R26, -0x359d3e2a, R25 ;  /* 0xca62c1d61a137810 */ /* 0x000fe40007ffe019 */
[----:B------:R-:W-:Y:S02]  /*2390*/  LOP3.LUT R18, R29, R18, RZ, 0x3c, !PT ;  /* 0x000000121d127212 */ /* 0x000fe400078e3cff */
[----:B------:R-:W-:Y:S02]  /*23a0*/  LOP3.LUT R29, R19, R12, R23, 0x96, !PT ;  /* 0x0000000c131d7212 */ /* 0x000fe400078e9617 */
[----:B------:R-:W-:-:S02]  /*23b0*/  SHF.L.W.U32.HI R16, R16, 0x1, R16 ;  /* 0x0000000110107819 */ /* 0x000fc40000010e10 */
[----:B------:R-:W-:Y:S01]  /*23c0*/  LEA.HI R27, R19, R14, R19, 0x5 ;  /* 0x0000000e131b7211 */ /* 0x000fe200078f2813 */
[----:B------:R-:W-:Y:S01]  /*23d0*/  IMAD.IADD R10, R10, 0x1, R29 ;  /* 0x000000010a0a7824 */ /* 0x000fe200078e021d */
[----:B------:R-:W-:Y:S02]  /*23e0*/  LOP3.LUT R20, R9, R20, R25, 0x96, !PT ;  /* 0x0000001409147212 */ /* 0x000fe400078e9619 */
[----:B------:R-:W-:Y:S02]  /*23f0*/  IADD3 R27, PT, PT, R27, -0x359d3e2a, R16 ;  /* 0xca62c1d61b1b7810 */ /* 0x000fe40007ffe010 */
[----:B------:R-:W-:Y:S02]  /*2400*/  SHF.L.W.U32.HI R19, R19, 0x1e, R19 ;  /* 0x0000001e13137819 */ /* 0x000fe40000010e13 */
[----:B------:R-:W-:Y:S02]  /*2410*/  LOP3.LUT R5, R20, R5, RZ, 0x3c, !PT ;  /* 0x0000000514057212 */ /* 0x000fe400078e3cff */
[----:B------:R-:W-:-:S02]  /*2420*/  SHF.L.W.U32.HI R18, R18, 0x1, R18 ;  /* 0x0000000112127819 */ /* 0x000fc40000010e12 */
[C-C-:B------:R-:W-:Y:S02]  /*2430*/  LEA.HI R29, R27.reuse, R10, R27.reuse, 0x5 ;  /* 0x0000000a1b1d7211 */ /* 0x140fe400078f281b */
[C---:B------:R-:W-:Y:S02]  /*2440*/  LOP3.LUT R20, R27.reuse, R19, R12, 0x96, !PT ;  /* 0x000000131b147212 */ /* 0x040fe400078e960c */
[----:B------:R-:W-:Y:S02]  /*2450*/  SHF.L.W.U32.HI R10, R27, 0x1e, R27 ;  /* 0x0000001e1b0a7819 */ /* 0x000fe40000010e1b */
[----:B------:R-:W-:Y:S01]  /*2460*/  IADD3 R14, PT, PT, R29, -0x359d3e2a, R18 ;  /* 0xca62c1d61d0e7810 */ /* 0x000fe20007ffe012 */
[----:B------:R-:W-:Y:S01]  /*2470*/  IMAD.IADD R23, R23, 0x1, R20 ;  /* 0x0000000117177824 */ /* 0x000fe200078e0214 */
[----:B------:R-:W-:Y:S02]  /*2480*/  LOP3.LUT R22, R11, R22, R16, 0x96, !PT ;  /* 0x000000160b167212 */ /* 0x000fe400078e9610 */
[----:B------:R-:W-:-:S02]  /*2490*/  LOP3.LUT R27, R14, R10, R19, 0x96, !PT ;  /* 0x0000000a0e1b7212 */ /* 0x000fc400078e9613 */
[----:B------:R-:W-:Y:S02]  /*24a0*/  SHF.L.W.U32.HI R5, R5, 0x1, R5 ;  /* 0x0000000105057819 */ /* 0x000fe40000010e05 */
[--C-:B------:R-:W-:Y:S01]  /*24b0*/  LEA.HI R16, R14, R23, R14.reuse, 0x5 ;  /* 0x000000170e107211 */ /* 0x100fe200078f280e */
[----:B------:R-:W-:Y:S01]  /*24c0*/  IMAD.IADD R27, R12, 0x1, R27 ;  /* 0x000000010c1b7824 */ /* 0x000fe200078e021b */
[----:B------:R-:W-:Y:S02]  /*24d0*/  LOP3.LUT R22, R22, R7, RZ, 0x3c, !PT ;  /* 0x0000000716167212 */ /* 0x000fe400078e3cff */
[----:B------:R-:W-:Y:S02]  /*24e0*/  IADD3 R16, PT, PT, R16, -0x359d3e2a, R5 ;  /* 0xca62c1d610107810 */ /* 0x000fe40007ffe005 */
[----:B------:R-:W-:Y:S02]  /*24f0*/  SHF.L.W.U32.HI R7, R14, 0x1e, R14 ;  /* 0x0000001e0e077819 */ /* 0x000fe40000010e0e */
[----:B------:R-:W-:-:S02]  /*2500*/  SHF.L.W.U32.HI R12, R22, 0x1, R22 ;  /* 0x00000001160c7819 */ /* 0x000fc40000010e16 */
[C---:B------:R-:W-:Y:S02]  /*2510*/  LEA.HI R27, R16.reuse, R27, R16, 0x5 ;  /* 0x0000001b101b7211 */ /* 0x040fe400078f2810 */
[C---:B------:R-:W-:Y:S02]  /*2520*/  LOP3.LUT R20, R16.reuse, R7, R10, 0x96, !PT ;  /* 0x0000000710147212 */ /* 0x040fe400078e960a */
[----:B------:R-:W-:Y:S02]  /*2530*/  LOP3.LUT R18, R13, R15, R18, 0x96, !PT ;  /* 0x0000000f0d127212 */ /* 0x000fe400078e9612 */
[----:B------:R-:W-:Y:S01]  /*2540*/  SHF.L.W.U32.HI R14, R16, 0x1e, R16 ;  /* 0x0000001e100e7819 */ /* 0x000fe20000010e10 */
[----:B------:R-:W-:Y:S01]  /*2550*/  IMAD.IADD R20, R19, 0x1, R20 ;  /* 0x0000000113147824 */ /* 0x000fe200078e0214 */
[----:B------:R-:W-:Y:S02]  /*2560*/  IADD3 R27, PT, PT, R27, -0x359d3e2a, R12 ;  /* 0xca62c1d61b1b7810 */ /* 0x000fe40007ffe00c */
[----:B------:R-:W-:-:S02]  /*2570*/  LOP3.LUT R9, R18, R9, RZ, 0x3c, !PT ;  /* 0x0000000912097212 */ /* 0x000fc400078e3cff */
[----:B------:R-:W-:Y:S02]  /*2580*/  LOP3.LUT R15, R27, R14, R7, 0x96, !PT ;  /* 0x0000000e1b0f7212 */ /* 0x000fe400078e9607 */
[----:B------:R-:W-:Y:S02]  /*2590*/  SHF.L.W.U32.HI R9, R9, 0x1, R9 ;  /* 0x0000000109097819 */ /* 0x000fe40000010e09 */
[----:B------:R-:W-:Y:S01]  /*25a0*/  LEA.HI R20, R27, R20, R27, 0x5 ;  /* 0x000000141b147211 */ /* 0x000fe200078f281b */
[----:B------:R-:W-:Y:S01]  /*25b0*/  IMAD.IADD R10, R10, 0x1, R15 ;  /* 0x000000010a0a7824 */ /* 0x000fe200078e020f */
[----:B------:R-:W-:Y:S02]  /*25c0*/  LOP3.LUT R16, R0, R21, R5, 0x96, !PT ;  /* 0x0000001500107212 */ /* 0x000fe400078e9605 */
[----:B------:R-:W-:Y:S02]  /*25d0*/  IADD3 R5, PT, PT, R20, -0x359d3e2a, R9 ;  /* 0xca62c1d614057810 */ /* 0x000fe40007ffe009 */
[----:B------:R-:W-:-:S02]  /*25e0*/  LOP3.LUT R16, R16, R11, RZ, 0x3c, !PT ;  /* 0x0000000b10107212 */ /* 0x000fc400078e3cff */
[----:B------:R-:W-:Y:S02]  /*25f0*/  SHF.L.W.U32.HI R18, R27, 0x1e, R27 ;  /* 0x0000001e1b127819 */ /* 0x000fe40000010e1b */
[C-C-:B------:R-:W-:Y:S02]  /*2600*/  LEA.HI R11, R5.reuse, R10, R5.reuse, 0x5 ;  /* 0x0000000a050b7211 */ /* 0x140fe400078f2805 */
[----:B------:R-:W-:Y:S02]  /*2610*/  LOP3.LUT R10, R5, R18, R14, 0x96, !PT ;  /* 0x00000012050a7212 */ /* 0x000fe400078e960e */
[----:B------:R-:W-:Y:S02]  /*2620*/  LEA.HI R11, R16, R11, R16, 0x1 ;  /* 0x0000000b100b7211 */ /* 0x000fe400078f0810 */
[----:B------:R-:W-:Y:S01]  /*2630*/  LOP3.LUT R6, R6, R17, R12, 0x96, !PT ;  /* 0x0000001106067212 */ /* 0x000fe200078e960c */
[----:B------:R-:W-:Y:S01]  /*2640*/  IMAD.IADD R10, R7, 0x1, R10 ;  /* 0x00000001070a7824 */ /* 0x000fe200078e020a */
[----:B------:R-:W-:Y:S01]  /*2650*/  SHF.L.W.U32.HI R7, R5, 0x1e, R5 ;  /* 0x0000001e05077819 */ /* 0x000fe20000010e05 */
[----:B------:R-:W-:Y:S01]  /*2660*/  VIADD R11, R11, 0xca62c1d6 ;  /* 0xca62c1d60b0b7836 */ /* 0x000fe20000000000 */
[----:B------:R-:W-:-:S02]  /*2670*/  LOP3.LUT R6, R6, R13, RZ, 0x3c, !PT ;  /* 0x0000000d06067212 */ /* 0x000fc400078e3cff */
[----:B------:R-:W-:Y:S02]  /*2680*/  LOP3.LUT R9, R8, R25, R9, 0x96, !PT ;  /* 0x0000001908097212 */ /* 0x000fe400078e9609 */
[C---:B------:R-:W-:Y:S02]  /*2690*/  LEA.HI R5, R11.reuse, R10, R11, 0x5 ;  /* 0x0000000a0b057211 */ /* 0x040fe400078f280b */
[----:B------:R-:W-:Y:S02]  /*26a0*/  LOP3.LUT R7, R11, R7, R18, 0x96, !PT ;  /* 0x000000070b077212 */ /* 0x000fe400078e9612 */
[----:B------:R-:W-:Y:S02]  /*26b0*/  LEA.HI R5, R6, R5, R6, 0x1 ;  /* 0x0000000506057211 */ /* 0x000fe400078f0806 */
[----:B------:R-:W-:Y:S01]  /*26c0*/  LOP3.LUT R9, R9, R0, RZ, 0x3c, !PT ;  /* 0x0000000009097212 */ /* 0x000fe200078e3cff */
[----:B------:R-:W-:Y:S02]  /*26d0*/  IMAD.IADD R14, R14, 0x1, R7 ;  /* 0x000000010e0e7824 */ /* 0x000fe400078e0207 */
[----:B------:R-:W-:-:S05]  /*26e0*/  VIADD R5, R5, 0xca62c1d6 ;  /* 0xca62c1d605057836 */ /* 0x000fca0000000000 */
[----:B------:R-:W-:-:S04]  /*26f0*/  LEA.HI R14, R5, R14, R5, 0x5 ;  /* 0x0000000e050e7211 */ /* 0x000fc800078f2805 */
[----:B------:R-:W-:-:S04]  /*2700*/  LEA.HI R14, R9, R14, R9, 0x1 ;  /* 0x0000000e090e7211 */ /* 0x000fc800078f0809 */
[----:B------:R-:W-:-:S04]  /*2710*/  IADD3 R5, PT, PT, -R14, 0x359d3e2a, RZ ;  /* 0x359d3e2a0e057810 */ /* 0x000fc80007ffe1ff */
[----:B------:R-:W-:-:S13]  /*2720*/  ISETP.NE.AND P0, PT, R5, R4, PT ;  /* 0x000000040500720c */ /* 0x000fda0003f05270 */
[----:B------:R-:W-:Y:S05]  /*2730*/  @P0 EXIT ;  /* 0x000000000000094d */ /* 0x000fea0003800000 */
[----:B------:R-:W0:Y:S01]  /*2740*/  LDC.64 R4, c[0x0][0x380] ;  /* 0x0000e000ff047b82 */ /* 0x000e220000000a00 */
[----:B------:R-:W0:Y:S02]  /*2750*/  LDCU.64 UR4, c[0x0][0x358] ;  /* 0x00006b00ff0477ac */ /* 0x000e240008000a00 */
[----:B0-----:R-:W-:Y:S01]  /*2760*/  STG.E.64 desc[UR4][R4.64], R2 ;  /* 0x0000000204007986 */ /* 0x001fe2000c101b04 */
[----:B------:R-:W-:Y:S05]  /*2770*/  EXIT ;  /* 0x000000000000794d */ /* 0x000fea0003800000 */
.L_x_0:
[----:B------:R-:W-:-:S00]  /*2780*/  BRA `(.L_x_0) ;  /* 0xfffffffc00fc7947 */ /* 0x000fc0000383ffff */
[----:B------:R-:W-:-:S00]  /*2790*/  NOP ;  /* 0x0000000000007918 */ /* 0x000fc00000000000 */
        /* <DEDUP_REMOVED lines=14> */
.L_x_1:


//--------------------- .nv.shared.reserved.0     --------------------------
	.section	.nv.shared.reserved.0,"aw",@nobits
	.weak		__nv_reservedSMEM_offset_0_alias
	.size		__nv_reservedSMEM_offset_0_alias, 0, 64
	.other		__nv_reservedSMEM_offset_0_alias,@"STO_CUDA_RESERVED_SHARED STV_DEFAULT"
__nv_reservedSMEM_offset_0_alias:
	.zero		0
	.zero		64


//--------------------- .nv.constant0._Z11sha1_kernelPyyjjjjjj --------------------------
	.section	.nv.constant0._Z11sha1_kernelPyyjjjjjj,"a",@progbits
	.sectionflags	@""
	.align	4
.nv.constant0._Z11sha1_kernelPyyjjjjjj:
	.zero		936


//--------------------- SYMBOLS --------------------------

	.type		.nv.reservedSmem.offset0,@object
	.size		.nv.reservedSmem.offset0,0x4
